	.target	sm_90a

	.elftype	@"ET_EXEC"


//--------------------- .note.nv.tkinfo           --------------------------
	.section	.note.nv.tkinfo,"",@"SHT_NOTE"
	.sectionflags	@"SHF_NOTE_NV_TKINFO"
	.tkinfo
        /*0018*/ 	.word	0x00000002
        /*0030*/ 	.string	""
        /*0030*/ 	.string	"ptxas"
        /*0030*/ 	.string	"Cuda compilation tools, release 13.0, V13.0.88"
        /*0030*/ 	.string	"Build cuda_13.0.r13.0/compiler.36424714_0"
        /*0030*/ 	.string	"-arch sm_90a -m 64 "



//--------------------- .note.nv.cuinfo           --------------------------
	.section	.note.nv.cuinfo,"",@"SHT_NOTE"
	.sectionflags	@"SHF_NOTE_NV_CUINFO"
        /*0018*/ 	.short	0x0002
        /*001a*/ 	.short	0x005a
        /*001c*/ 	.short	0x0082
	.zero		2


//--------------------- .nv.info                  --------------------------
	.section	.nv.info,"",@"SHT_CUDA_INFO"
	.align	4


	//----- nvinfo : EIATTR_REGCOUNT
	.align		4
        /*0000*/ 	.byte	0x04, 0x2f
        /*0002*/ 	.short	(.L_15 - .L_14)
	.align		4
.L_14:
        /*0004*/ 	.word	index@(_ZN7cutlass13device_kernelINS_4gemm6kernel13GemmUniversalIN4cute5tupleIJiiiiEEENS1_10collective13CollectiveMmaINS1_34MainloopSm90TmaGmmaWarpSpecializedILi5ENS5_IJNS4_1CILi1EEESB_SB_EEENS1_32KernelTmaWarpSpecializedPingpongEEENS5_IJNSA_ILi64EEENSA_ILi128EEESF_EEENS_6half_tENS5_IJlSB_lEEESI_SJ_NS4_8TiledMMAINS4_8MMA_AtomIJNS4_4SM904GMMA26MMA_64x128x16_F32F16F16_SSILNSN_5MajorE0ELSP_0ELNSN_7ScaleInE1ELSQ_1EEEEEENS4_6LayoutISC_NS5_IJNSA_ILi0EEESU_SU_EEEEENS5_IJNS4_10UnderscoreESX_SX_EEEEENS4_13SM90_TMA_LOADENS4_14ComposedLayoutINS4_7SwizzleILi3ELi4ELi3EEENS4_18smem_ptr_flag_bitsILi16EEENST_INS5_IJNSA_ILi8EEESF_EEENS5_IJSF_SB_EEEEEEEvNS4_8identityES10_S1A_vS1B_EENS_8epilogue10collective6detail29Sm90TmaWarpSpecializedAdapterINS1E_15DefaultEpilogueISI_SJ_SJ_NS1D_6thread17LinearCombinationISI_Li1EffLNS1I_9ScaleType4KindE0ELNS_15FloatRoundStyleE2ESI_EENS1_15EpilogueDefaultEEEEEvvEEEEvNT_6ParamsE)
        /*0008*/ 	.word	0x000000a8


	//----- nvinfo : EIATTR_FRAME_SIZE
	.align		4
.L_15:
        /*000c*/ 	.byte	0x04, 0x11
        /*000e*/ 	.short	(.L_17 - .L_16)
	.align		4
.L_16:
        /*0010*/ 	.word	index@(_ZN7cutlass13device_kernelINS_4gemm6kernel13GemmUniversalIN4cute5tupleIJiiiiEEENS1_10collective13CollectiveMmaINS1_34MainloopSm90TmaGmmaWarpSpecializedILi5ENS5_IJNS4_1CILi1EEESB_SB_EEENS1_32KernelTmaWarpSpecializedPingpongEEENS5_IJNSA_ILi64EEENSA_ILi128EEESF_EEENS_6half_tENS5_IJlSB_lEEESI_SJ_NS4_8TiledMMAINS4_8MMA_AtomIJNS4_4SM904GMMA26MMA_64x128x16_F32F16F16_SSILNSN_5MajorE0ELSP_0ELNSN_7ScaleInE1ELSQ_1EEEEEENS4_6LayoutISC_NS5_IJNSA_ILi0EEESU_SU_EEEEENS5_IJNS4_10UnderscoreESX_SX_EEEEENS4_13SM90_TMA_LOADENS4_14ComposedLayoutINS4_7SwizzleILi3ELi4ELi3EEENS4_18smem_ptr_flag_bitsILi16EEENST_INS5_IJNSA_ILi8EEESF_EEENS5_IJSF_SB_EEEEEEEvNS4_8identityES10_S1A_vS1B_EENS_8epilogue10collective6detail29Sm90TmaWarpSpecializedAdapterINS1E_15DefaultEpilogueISI_SJ_SJ_NS1D_6thread17LinearCombinationISI_Li1EffLNS1I_9ScaleType4KindE0ELNS_15FloatRoundStyleE2ESI_EENS1_15EpilogueDefaultEEEEEvvEEEEvNT_6ParamsE)
        /*0014*/ 	.word	0x00000008


	//----- nvinfo : EIATTR_MIN_STACK_SIZE
	.align		4
.L_17:
        /*0018*/ 	.byte	0x04, 0x12
        /*001a*/ 	.short	(.L_19 - .L_18)
	.align		4
.L_18:
        /*001c*/ 	.word	index@(_ZN7cutlass13device_kernelINS_4gemm6kernel13GemmUniversalIN4cute5tupleIJiiiiEEENS1_10collective13CollectiveMmaINS1_34MainloopSm90TmaGmmaWarpSpecializedILi5ENS5_IJNS4_1CILi1EEESB_SB_EEENS1_32KernelTmaWarpSpecializedPingpongEEENS5_IJNSA_ILi64EEENSA_ILi128EEESF_EEENS_6half_tENS5_IJlSB_lEEESI_SJ_NS4_8TiledMMAINS4_8MMA_AtomIJNS4_4SM904GMMA26MMA_64x128x16_F32F16F16_SSILNSN_5MajorE0ELSP_0ELNSN_7ScaleInE1ELSQ_1EEEEEENS4_6LayoutISC_NS5_IJNSA_ILi0EEESU_SU_EEEEENS5_IJNS4_10UnderscoreESX_SX_EEEEENS4_13SM90_TMA_LOADENS4_14ComposedLayoutINS4_7SwizzleILi3ELi4ELi3EEENS4_18smem_ptr_flag_bitsILi16EEENST_INS5_IJNSA_ILi8EEESF_EEENS5_IJSF_SB_EEEEEEEvNS4_8identityES10_S1A_vS1B_EENS_8epilogue10collective6detail29Sm90TmaWarpSpecializedAdapterINS1E_15DefaultEpilogueISI_SJ_SJ_NS1D_6thread17LinearCombinationISI_Li1EffLNS1I_9ScaleType4KindE0ELNS_15FloatRoundStyleE2ESI_EENS1_15EpilogueDefaultEEEEEvvEEEEvNT_6ParamsE)
        /*0020*/ 	.word	0x00000008
.L_19:


//--------------------- .nv.compat                --------------------------
	.section	.nv.compat,"",@"SHT_CUDA_COMPAT_INFO"
	.align	4
        /*0000*/ 	.byte	0x02, 0x09, 0x01, 0x00, 0x02, 0x02, 0x04, 0x00, 0x02, 0x05, 0x05, 0x00, 0x03, 0x07, 0x01, 0x01
        /*0010*/ 	.byte	0x02, 0x03, 0x01, 0x00, 0x02, 0x06, 0x01, 0x00, 0x04, 0x0b, 0x08, 0x00, 0x00, 0x00, 0x00, 0x00
        /*0020*/ 	.byte	0x00, 0x00, 0x00, 0x00


//--------------------- .nv.info._ZN7cutlass13device_kernelINS_4gemm6kernel13GemmUniversalIN4cute5tupleIJiiiiEEENS1_10collective13CollectiveMmaINS1_34MainloopSm90TmaGmmaWarpSpecializedILi5ENS5_IJNS4_1CILi1EEESB_SB_EEENS1_32KernelTmaWarpSpecializedPingpongEEENS5_IJNSA_ILi64EEENSA_ILi128EEESF_EEENS_6half_tENS5_IJlSB_lEEESI_SJ_NS4_8TiledMMAINS4_8MMA_AtomIJNS4_4SM904GMMA26MMA_64x128x16_F32F16F16_SSILNSN_5MajorE0ELSP_0ELNSN_7ScaleInE1ELSQ_1EEEEEENS4_6LayoutISC_NS5_IJNSA_ILi0EEESU_SU_EEEEENS5_IJNS4_10UnderscoreESX_SX_EEEEENS4_13SM90_TMA_LOADENS4_14ComposedLayoutINS4_7SwizzleILi3ELi4ELi3EEENS4_18smem_ptr_flag_bitsILi16EEENST_INS5_IJNSA_ILi8EEESF_EEENS5_IJSF_SB_EEEEEEEvNS4_8identityES10_S1A_vS1B_EENS_8epilogue10collective6detail29Sm90TmaWarpSpecializedAdapterINS1E_15DefaultEpilogueISI_SJ_SJ_NS1D_6thread17LinearCombinationISI_Li1EffLNS1I_9ScaleType4KindE0ELNS_15FloatRoundStyleE2ESI_EENS1_15EpilogueDefaultEEEEEvvEEEEvNT_6ParamsE --------------------------
	.section	.nv.info._ZN7cutlass13device_kernelINS_4gemm6kernel13GemmUniversalIN4cute5tupleIJiiiiEEENS1_10collective13CollectiveMmaINS1_34MainloopSm90TmaGmmaWarpSpecializedILi5ENS5_IJNS4_1CILi1EEESB_SB_EEENS1_32KernelTmaWarpSpecializedPingpongEEENS5_IJNSA_ILi64EEENSA_ILi128EEESF_EEENS_6half_tENS5_IJlSB_lEEESI_SJ_NS4_8TiledMMAINS4_8MMA_AtomIJNS4_4SM904GMMA26MMA_64x128x16_F32F16F16_SSILNSN_5MajorE0ELSP_0ELNSN_7ScaleInE1ELSQ_1EEEEEENS4_6LayoutISC_NS5_IJNSA_ILi0EEESU_SU_EEEEENS5_IJNS4_10UnderscoreESX_SX_EEEEENS4_13SM90_TMA_LOADENS4_14ComposedLayoutINS4_7SwizzleILi3ELi4ELi3EEENS4_18smem_ptr_flag_bitsILi16EEENST_INS5_IJNSA_ILi8EEESF_EEENS5_IJSF_SB_EEEEEEEvNS4_8identityES10_S1A_vS1B_EENS_8epilogue10collective6detail29Sm90TmaWarpSpecializedAdapterINS1E_15DefaultEpilogueISI_SJ_SJ_NS1D_6thread17LinearCombinationISI_Li1EffLNS1I_9ScaleType4KindE0ELNS_15FloatRoundStyleE2ESI_EENS1_15EpilogueDefaultEEEEEvvEEEEvNT_6ParamsE,"",@"SHT_CUDA_INFO"
	.sectionflags	@""
	.align	4


	//----- nvinfo : EIATTR_CUDA_API_VERSION
	.align		4
        /*0000*/ 	.byte	0x04, 0x37
        /*0002*/ 	.short	(.L_21 - .L_20)
.L_20:
        /*0004*/ 	.word	0x00000082


	//----- nvinfo : EIATTR_KPARAM_INFO
	.align		4
.L_21:
        /*0008*/ 	.byte	0x04, 0x17
        /*000a*/ 	.short	(.L_23 - .L_22)
.L_22:
        /*000c*/ 	.word	0x00000000
        /*0010*/ 	.short	0x0000
        /*0012*/ 	.short	0x0070
        /*0014*/ 	.byte	0x00, 0xf0, 0x01, 0x10


	//----- nvinfo : EIATTR_SPARSE_MMA_MASK
	.align		4
.L_23:
        /*0018*/ 	.byte	0x03, 0x50
        /*001a*/ 	.short	0x0000


	//----- nvinfo : EIATTR_MAXREG_COUNT
	.align		4
        /*001c*/ 	.byte	0x03, 0x1b
        /*001e*/ 	.short	0x00a8


	//----- nvinfo : EIATTR_NUM_BARRIERS
	.align		4
        /*0020*/ 	.byte	0x02, 0x4c
        /*0022*/ 	.byte	0x01
	.zero		1


	//----- nvinfo : EIATTR_EXTERNS
	.align		4
        /*0024*/ 	.byte	0x04, 0x0f
        /*0026*/ 	.short	(.L_25 - .L_24)


	//   ....[0]....
	.align		4
.L_24:
        /*0028*/ 	.word	index@(__assertfail)


	//----- nvinfo : EIATTR_ANNOTATIONS
	.align		4
.L_25:
        /*002c*/ 	.byte	0x04, 0x55
        /*002e*/ 	.short	(.L_27 - .L_26)


	//   ....[0]....
.L_26:
        /*0030*/ 	.word	0x00000001
        /*0034*/ 	.byte	0xf0, 0x0a, 0x00, 0x00, 0x01, 0x00, 0x00, 0x00, 0x10, 0x12, 0x00, 0x00, 0x01, 0x00, 0x00, 0x00
        /*0044*/ 	.byte	0xe0, 0x60, 0x00, 0x00, 0x01, 0x00, 0x00, 0x00, 0xa0, 0x6c, 0x00, 0x00


	//----- nvinfo : EIATTR_MERCURY_ISA_VERSION
	.align		4
.L_27:
        /*0050*/ 	.byte	0x03, 0x5f
        /*0052*/ 	.short	0x0101


	//----- nvinfo : EIATTR_INT_WARP_WIDE_INSTR_OFFSETS
	.align		4
        /*0054*/ 	.byte	0x04, 0x31
        /*0056*/ 	.short	(.L_29 - .L_28)


	//   ....[0]....
.L_28:
        /*0058*/ 	.word	0x00000410


	//   ....[1]....
        /*005c*/ 	.word	0x00000430


	//   ....[2]....
        /*0060*/ 	.word	0x000004b0


	//   ....[3]....
        /*0064*/ 	.word	0x000004c0


	//   ....[4]....
        /*0068*/ 	.word	0x000004d0


	//   ....[5]....
        /*006c*/ 	.word	0x000004f0


	//   ....[6]....
        /*0070*/ 	.word	0x00000580


	//   ....[7]....
        /*0074*/ 	.word	0x000005a0


	//----- nvinfo : EIATTR_COOP_GROUP_MASK_REGIDS
	.align		4
.L_29:
        /*0078*/ 	.byte	0x04, 0x29
        /*007a*/ 	.short	(.L_31 - .L_30)


	//   ....[0]....
.L_30:
        /*007c*/ 	.word	0xffffffff


	//   ....[1]....
        /*0080*/ 	.word	0xffffffff


	//   ....[2]....
        /*0084*/ 	.word	0xffffffff


	//   ....[3]....
        /*0088*/ 	.word	0xffffffff


	//   ....[4]....
        /*008c*/ 	.word	0xffffffff


	//   ....[5]....
        /*0090*/ 	.word	0xffffffff


	//----- nvinfo : EIATTR_COOP_GROUP_INSTR_OFFSETS
	.align		4
.L_31:
        /*0094*/ 	.byte	0x04, 0x28
        /*0096*/ 	.short	(.L_33 - .L_32)


	//   ....[0]....
.L_32:
        /*0098*/ 	.word	0x00000070


	//   ....[1]....
        /*009c*/ 	.word	0x00000080


	//   ....[2]....
        /*00a0*/ 	.word	0x00000140


	//   ....[3]....
        /*00a4*/ 	.word	0x000002f0


	//   ....[4]....
        /*00a8*/ 	.word	0x00000330


	//   ....[5]....
        /*00ac*/ 	.word	0x00000370


	//----- nvinfo : EIATTR_REG_RECONFIG
	.align		4
.L_33:
        /*00b0*/ 	.byte	0x01, 0x54
	.zero		2


	//----- nvinfo : EIATTR_SYSCALL_OFFSETS
	.align		4
        /*00b4*/ 	.byte	0x04, 0x46
        /*00b6*/ 	.short	(.L_35 - .L_34)


	//   ....[0]....
.L_34:
        /*00b8*/ 	.word	0x00001690


	//----- nvinfo : EIATTR_MBARRIER_INSTR_OFFSETS
	.align		4
.L_35:
        /*00bc*/ 	.byte	0x04, 0x39
        /*00be*/ 	.short	(.L_37 - .L_36)


	//   ....[0]....
.L_36:
        /*00c0*/ 	.word	0x00000240
        /*00c4*/ 	.word	0x000000ff
        /*00c8*/ 	.word	0x00000000
        /*00cc*/ 	.short	0x0100
        /*00ce*/ 	.byte	0x08
	.zero		1


	//   ....[1]....
        /*00d0*/ 	.word	0x00000250
        /*00d4*/ 	.word	0x000000ff
        /*00d8*/ 	.word	0x00000028
        /*00dc*/ 	.short	0x0100
        /*00de*/ 	.byte	0x08
	.zero		1


	//   ....[2]....
        /*00e0*/ 	.word	0x00000260
        /*00e4*/ 	.word	0x000000ff
        /*00e8*/ 	.word	0x00000008
        /*00ec*/ 	.short	0x0100
        /*00ee*/ 	.byte	0x08
	.zero		1


	//   ....[3]....
        /*00f0*/ 	.word	0x00000270
        /*00f4*/ 	.word	0x000000ff
        /*00f8*/ 	.word	0x00000030
        /*00fc*/ 	.short	0x0100
        /*00fe*/ 	.byte	0x08
	.zero		1


	//   ....[4]....
        /*0100*/ 	.word	0x00000280
        /*0104*/ 	.word	0x000000ff
        /*0108*/ 	.word	0x00000010
        /*010c*/ 	.short	0x0100
        /*010e*/ 	.byte	0x08
	.zero		1


	//   ....[5]....
        /*0110*/ 	.word	0x00000290
        /*0114*/ 	.word	0x000000ff
        /*0118*/ 	.word	0x00000038
        /*011c*/ 	.short	0x0100
        /*011e*/ 	.byte	0x08
	.zero		1


	//   ....[6]....
        /*0120*/ 	.word	0x000002a0
        /*0124*/ 	.word	0x000000ff
        /*0128*/ 	.word	0x00000018
        /*012c*/ 	.short	0x0100
        /*012e*/ 	.byte	0x08
	.zero		1


	//   ....[7]....
        /*0130*/ 	.word	0x000002b0
        /*0134*/ 	.word	0x000000ff
        /*0138*/ 	.word	0x00000040
        /*013c*/ 	.short	0x0100
        /*013e*/ 	.byte	0x08
	.zero		1


	//   ....[8]....
        /*0140*/ 	.word	0x000002c0
        /*0144*/ 	.word	0x000000ff
        /*0148*/ 	.word	0x00000020
        /*014c*/ 	.short	0x0100
        /*014e*/ 	.byte	0x08
	.zero		1


	//   ....[9]....
        /*0150*/ 	.word	0x000002d0
        /*0154*/ 	.word	0x000000ff
        /*0158*/ 	.word	0x00000048
        /*015c*/ 	.short	0x0100
        /*015e*/ 	.byte	0x08
	.zero		1


	//   ....[10]....
        /*0160*/ 	.word	0x000005e0
        /*0164*/ 	.word	0x000000ff
        /*0168*/ 	.word	0x00000080
        /*016c*/ 	.short	0x0100
        /*016e*/ 	.byte	0x08
	.zero		1


	//   ....[11]....
        /*0170*/ 	.word	0x00000650
        /*0174*/ 	.word	0x000000ff
        /*0178*/ 	.word	0x00000088
        /*017c*/ 	.short	0x0100
        /*017e*/ 	.byte	0x08
	.zero		1


	//   ....[12]....
        /*0180*/ 	.word	0x00000670
        /*0184*/ 	.word	0x000000ff
        /*0188*/ 	.word	0x00000060
        /*018c*/ 	.short	0x0100
        /*018e*/ 	.byte	0x09
	.zero		1


	//   ....[13]....
        /*0190*/ 	.word	0x00000680
        /*0194*/ 	.word	0x000000ff
        /*0198*/ 	.word	0x00000068
        /*019c*/ 	.short	0x0100
        /*019e*/ 	.byte	0x09
	.zero		1


	//   ....[14]....
        /*01a0*/ 	.word	0x00000690
        /*01a4*/ 	.word	0x000000ff
        /*01a8*/ 	.word	0x00000070
        /*01ac*/ 	.short	0x0100
        /*01ae*/ 	.byte	0x09
	.zero		1


	//   ....[15]....
        /*01b0*/ 	.word	0x000006a0
        /*01b4*/ 	.word	0x000000ff
        /*01b8*/ 	.word	0x00000078
        /*01bc*/ 	.short	0x0100
        /*01be*/ 	.byte	0x09
	.zero		1


	//   ....[16]....
        /*01c0*/ 	.word	0x00001550
        /*01c4*/ 	.word	0x000000ff
        /*01c8*/ 	.word	0xfffffff8
        /*01cc*/ 	.short	0x010a
        /*01ce*/ 	.byte	0x2b
	.zero		1


	//   ....[17]....
        /*01d0*/ 	.word	0x00001710
        /*01d4*/ 	.word	0x00000003
        /*01d8*/ 	.word	0x00000000
        /*01dc*/ 	.short	0x010a
        /*01de*/ 	.byte	0x3f
	.zero		1


	//   ....[18]....
        /*01e0*/ 	.word	0x00001770
        /*01e4*/ 	.word	0x00000003
        /*01e8*/ 	.word	0x00000000
        /*01ec*/ 	.short	0x010a
        /*01ee*/ 	.byte	0x3f
	.zero		1


	//   ....[19]....
        /*01f0*/ 	.word	0x00001ad0
        /*01f4*/ 	.word	0x000000ff
        /*01f8*/ 	.word	0x00000000
        /*01fc*/ 	.short	0x010a
        /*01fe*/ 	.byte	0x04
	.zero		1


	//   ....[20]....
        /*0200*/ 	.word	0x00001b10
        /*0204*/ 	.word	0x000000ff
        /*0208*/ 	.word	0x00000000
        /*020c*/ 	.short	0x010a
        /*020e*/ 	.byte	0x04
	.zero		1


	//   ....[21]....
        /*0210*/ 	.word	0x00001d70
        /*0214*/ 	.word	0x000000ff
        /*0218*/ 	.word	0x00000000
        /*021c*/ 	.short	0x0101
        /*021e*/ 	.byte	0x04
	.zero		1


	//   ....[22]....
        /*0220*/ 	.word	0x00001e70
        /*0224*/ 	.word	0x00000003
        /*0228*/ 	.word	0x00000000
        /*022c*/ 	.short	0x0101
        /*022e*/ 	.byte	0x2e
	.zero		1


	//   ....[23]....
        /*0230*/ 	.word	0x00001f40
        /*0234*/ 	.word	0x000000ff
        /*0238*/ 	.word	0x00000000
        /*023c*/ 	.short	0x0101
        /*023e*/ 	.byte	0x06
	.zero		1


	//   ....[24]....
        /*0240*/ 	.word	0x00001fb0
        /*0244*/ 	.word	0x000000ff
        /*0248*/ 	.word	0x00000008
        /*024c*/ 	.short	0x010a
        /*024e*/ 	.byte	0x2b
	.zero		1


	//   ....[25]....
        /*0250*/ 	.word	0x00006120
        /*0254*/ 	.word	0x00000000
        /*0258*/ 	.word	0x00000000
        /*025c*/ 	.short	0x0101
        /*025e*/ 	.byte	0x2e
	.zero		1


	//   ....[26]....
        /*0260*/ 	.word	0x00006a10
        /*0264*/ 	.word	0x0000000b
        /*0268*/ 	.word	0x00000028
        /*026c*/ 	.short	0x010a
        /*026e*/ 	.byte	0x3f
	.zero		1


	//   ....[27]....
        /*0270*/ 	.word	0x00006dd0
        /*0274*/ 	.word	0x00000006
        /*0278*/ 	.word	0x00000088
        /*027c*/ 	.short	0x0101
        /*027e*/ 	.byte	0x3f
	.zero		1


	//   ....[28]....
        /*0280*/ 	.word	0x000074f0
        /*0284*/ 	.word	0x00000007
        /*0288*/ 	.word	0x00000000
        /*028c*/ 	.short	0x010a
        /*028e*/ 	.byte	0x3f
	.zero		1


	//   ....[29]....
        /*0290*/ 	.word	0x00007570
        /*0294*/ 	.word	0x00000006
        /*0298*/ 	.word	0x00000000
        /*029c*/ 	.short	0x010a
        /*029e*/ 	.byte	0x3f
	.zero		1


	//   ....[30]....
        /*02a0*/ 	.word	0x00007600
        /*02a4*/ 	.word	0x00000007
        /*02a8*/ 	.word	0x00000000
        /*02ac*/ 	.short	0x010a
        /*02ae*/ 	.byte	0x3f
	.zero		1


	//   ....[31]....
        /*02b0*/ 	.word	0x00007690
        /*02b4*/ 	.word	0x00000006
        /*02b8*/ 	.word	0x00000000
        /*02bc*/ 	.short	0x010a
        /*02be*/ 	.byte	0x3f
	.zero		1


	//   ....[32]....
        /*02c0*/ 	.word	0x00007720
        /*02c4*/ 	.word	0x00000005
        /*02c8*/ 	.word	0x00000000
        /*02cc*/ 	.short	0x010a
        /*02ce*/ 	.byte	0x3f
	.zero		1


	//   ....[33]....
        /*02d0*/ 	.word	0x00007790
        /*02d4*/ 	.word	0x00000003
        /*02d8*/ 	.word	0xfffffff8
        /*02dc*/ 	.short	0x010a
        /*02de*/ 	.byte	0x3f
	.zero		1


	//   ....[34]....
        /*02e0*/ 	.word	0x000077e0
        /*02e4*/ 	.word	0x00000003
        /*02e8*/ 	.word	0x00000000
        /*02ec*/ 	.short	0x010a
        /*02ee*/ 	.byte	0x3f
	.zero		1


	//   ....[35]....
        /*02f0*/ 	.word	0x00007840
        /*02f4*/ 	.word	0x00000004
        /*02f8*/ 	.word	0x00000000
        /*02fc*/ 	.short	0x010a
        /*02fe*/ 	.byte	0x3f
	.zero		1


	//   ....[36]....
        /*0300*/ 	.word	0x000078a0
        /*0304*/ 	.word	0x00000003
        /*0308*/ 	.word	0x00000008
        /*030c*/ 	.short	0x010a
        /*030e*/ 	.byte	0x3f
	.zero		1


	//   ....[37]....
        /*0310*/ 	.word	0x00007970
        /*0314*/ 	.word	0x0000000b
        /*0318*/ 	.word	0x00000028
        /*031c*/ 	.short	0x010a
        /*031e*/ 	.byte	0x3f
	.zero		1


	//   ....[38]....
        /*0320*/ 	.word	0x00007a40
        /*0324*/ 	.word	0x00000007
        /*0328*/ 	.word	0x00000000
        /*032c*/ 	.short	0x010a
        /*032e*/ 	.byte	0x3f
	.zero		1


	//   ....[39]....
        /*0330*/ 	.word	0x00007a90
        /*0334*/ 	.word	0x00000006
        /*0338*/ 	.word	0x00000000
        /*033c*/ 	.short	0x010a
        /*033e*/ 	.byte	0x3f
	.zero		1


	//   ....[40]....
        /*0340*/ 	.word	0x00007ae0
        /*0344*/ 	.word	0x00000007
        /*0348*/ 	.word	0x00000000
        /*034c*/ 	.short	0x010a
        /*034e*/ 	.byte	0x3f
	.zero		1


	//   ....[41]....
        /*0350*/ 	.word	0x00007b30
        /*0354*/ 	.word	0x00000006
        /*0358*/ 	.word	0x00000000
        /*035c*/ 	.short	0x010a
        /*035e*/ 	.byte	0x3f
	.zero		1


	//----- nvinfo : EIATTR_NUM_MBARRIERS
	.align		4
.L_37:
        /*0360*/ 	.byte	0x03, 0x38
        /*0362*/ 	.short	0x0010


	//----- nvinfo : EIATTR_EXIT_INSTR_OFFSETS
	.align		4
        /*0364*/ 	.byte	0x04, 0x1c
        /*0366*/ 	.short	(.L_39 - .L_38)


	//   ....[0]....
.L_38:
        /*0368*/ 	.word	0x000011a0


	//   ....[1]....
        /*036c*/ 	.word	0x00001200


	//   ....[2]....
        /*0370*/ 	.word	0x00006740


	//   ....[3]....
        /*0374*/ 	.word	0x00006770


	//   ....[4]....
        /*0378*/ 	.word	0x00007770


	//----- nvinfo : EIATTR_MAX_THREADS
	.align		4
.L_39:
        /*037c*/ 	.byte	0x04, 0x05
        /*037e*/ 	.short	(.L_41 - .L_40)
.L_40:
        /*0380*/ 	.word	0x00000180
        /*0384*/ 	.word	0x00000001
        /*0388*/ 	.word	0x00000001


	//----- nvinfo : EIATTR_CRS_STACK_SIZE
	.align		4
.L_41:
        /*038c*/ 	.byte	0x04, 0x1e
        /*038e*/ 	.short	(.L_43 - .L_42)
.L_42:
        /*0390*/ 	.word	0x00000000


	//----- nvinfo : EIATTR_CBANK_PARAM_SIZE
	.align		4
.L_43:
        /*0394*/ 	.byte	0x03, 0x19
        /*0396*/ 	.short	0x0470


	//----- nvinfo : EIATTR_PARAM_CBANK
	.align		4
        /*0398*/ 	.byte	0x04, 0x0a
        /*039a*/ 	.short	(.L_45 - .L_44)
	.align		4
.L_44:
        /*039c*/ 	.word	index@(.nv.constant0._ZN7cutlass13device_kernelINS_4gemm6kernel13GemmUniversalIN4cute5tupleIJiiiiEEENS1_10collective13CollectiveMmaINS1_34MainloopSm90TmaGmmaWarpSpecializedILi5ENS5_IJNS4_1CILi1EEESB_SB_EEENS1_32KernelTmaWarpSpecializedPingpongEEENS5_IJNSA_ILi64EEENSA_ILi128EEESF_EEENS_6half_tENS5_IJlSB_lEEESI_SJ_NS4_8TiledMMAINS4_8MMA_AtomIJNS4_4SM904GMMA26MMA_64x128x16_F32F16F16_SSILNSN_5MajorE0ELSP_0ELNSN_7ScaleInE1ELSQ_1EEEEEENS4_6LayoutISC_NS5_IJNSA_ILi0EEESU_SU_EEEEENS5_IJNS4_10UnderscoreESX_SX_EEEEENS4_13SM90_TMA_LOADENS4_14ComposedLayoutINS4_7SwizzleILi3ELi4ELi3EEENS4_18smem_ptr_flag_bitsILi16EEENST_INS5_IJNSA_ILi8EEESF_EEENS5_IJSF_SB_EEEEEEEvNS4_8identityES10_S1A_vS1B_EENS_8epilogue10collective6detail29Sm90TmaWarpSpecializedAdapterINS1E_15DefaultEpilogueISI_SJ_SJ_NS1D_6thread17LinearCombinationISI_Li1EffLNS1I_9ScaleType4KindE0ELNS_15FloatRoundStyleE2ESI_EENS1_15EpilogueDefaultEEEEEvvEEEEvNT_6ParamsE)
        /*03a0*/ 	.short	0x0210
        /*03a2*/ 	.short	0x0470


	//----- nvinfo : EIATTR_SW_WAR
	.align		4
.L_45:
        /*03a4*/ 	.byte	0x04, 0x36
        /*03a6*/ 	.short	(.L_47 - .L_46)
.L_46:
        /*03a8*/ 	.word	0x00000008
.L_47:


//--------------------- .nv.callgraph             --------------------------
	.section	.nv.callgraph,"",@"SHT_CUDA_CALLGRAPH"
	.align	4
	.sectionentsize	8
	.align		4
        /*0000*/ 	.word	0x00000000
	.align		4
        /*0004*/ 	.word	0xffffffff
	.align		4
        /*0008*/ 	.word	index@(_ZN7cutlass13device_kernelINS_4gemm6kernel13GemmUniversalIN4cute5tupleIJiiiiEEENS1_10collective13CollectiveMmaINS1_34MainloopSm90TmaGmmaWarpSpecializedILi5ENS5_IJNS4_1CILi1EEESB_SB_EEENS1_32KernelTmaWarpSpecializedPingpongEEENS5_IJNSA_ILi64EEENSA_ILi128EEESF_EEENS_6half_tENS5_IJlSB_lEEESI_SJ_NS4_8TiledMMAINS4_8MMA_AtomIJNS4_4SM904GMMA26MMA_64x128x16_F32F16F16_SSILNSN_5MajorE0ELSP_0ELNSN_7ScaleInE1ELSQ_1EEEEEENS4_6LayoutISC_NS5_IJNSA_ILi0EEESU_SU_EEEEENS5_IJNS4_10UnderscoreESX_SX_EEEEENS4_13SM90_TMA_LOADENS4_14ComposedLayoutINS4_7SwizzleILi3ELi4ELi3EEENS4_18smem_ptr_flag_bitsILi16EEENST_INS5_IJNSA_ILi8EEESF_EEENS5_IJSF_SB_EEEEEEEvNS4_8identityES10_S1A_vS1B_EENS_8epilogue10collective6detail29Sm90TmaWarpSpecializedAdapterINS1E_15DefaultEpilogueISI_SJ_SJ_NS1D_6thread17LinearCombinationISI_Li1EffLNS1I_9ScaleType4KindE0ELNS_15FloatRoundStyleE2ESI_EENS1_15EpilogueDefaultEEEEEvvEEEEvNT_6ParamsE)
	.align		4
        /*000c*/ 	.word	index@(__assertfail)
	.align		4
        /*0010*/ 	.word	0x00000000
	.align		4
        /*0014*/ 	.word	0xfffffffe
	.align		4
        /*0018*/ 	.word	0x00000000
	.align		4
        /*001c*/ 	.word	0xfffffffd
	.align		4
        /*0020*/ 	.word	0x00000000
	.align		4
        /*0024*/ 	.word	0xfffffffc


//--------------------- .nv.constant4             --------------------------
	.section	.nv.constant4,"a",@progbits
	.align	8
	.align		8
.nv.constant4:
        /*0000*/ 	.dword	__assertfail
	.align		8
        /*0008*/ 	.dword	__unnamed_1
	.align		8
        /*0010*/ 	.dword	_ZN40_INTERNAL_769da2ce_4_k_cu_1c16f452_247604cuda3std3__45__cpo5beginE
	.align		8
        /*0018*/ 	.dword	_ZN40_INTERNAL_769da2ce_4_k_cu_1c16f452_247604cuda3std3__45__cpo3endE
	.align		8
        /*0020*/ 	.dword	_ZN40_INTERNAL_769da2ce_4_k_cu_1c16f452_247604cuda3std3__45__cpo6cbeginE
	.align		8
        /*0028*/ 	.dword	_ZN40_INTERNAL_769da2ce_4_k_cu_1c16f452_247604cuda3std3__45__cpo4cendE
	.align		8
        /*0030*/ 	.dword	_ZN40_INTERNAL_769da2ce_4_k_cu_1c16f452_247604cuda3std3__442_GLOBAL__N__769da2ce_4_k_cu_1c16f452_247606ignoreE
	.align		8
        /*0038*/ 	.dword	_ZN40_INTERNAL_769da2ce_4_k_cu_1c16f452_247604cuda3std3__419piecewise_constructE
	.align		8
        /*0040*/ 	.dword	_ZN40_INTERNAL_769da2ce_4_k_cu_1c16f452_247604cuda3std3__48in_placeE
	.align		8
        /*0048*/ 	.dword	_ZN40_INTERNAL_769da2ce_4_k_cu_1c16f452_247604cuda3std6ranges3__45__cpo4swapE
	.align		8
        /*0050*/ 	.dword	_ZN40_INTERNAL_769da2ce_4_k_cu_1c16f452_247604cuda3std6ranges3__45__cpo9iter_moveE
	.align		8
        /*0058*/ 	.dword	_ZN40_INTERNAL_769da2ce_4_k_cu_1c16f452_247604cute7productE
	.align		8
        /*0060*/ 	.dword	_ZN40_INTERNAL_769da2ce_4_k_cu_1c16f452_247604cute1_E
	.align		8
        /*0068*/ 	.dword	$str$22
	.align		8
        /*0070*/ 	.dword	$str$23


//--------------------- .text._ZN7cutlass13device_kernelINS_4gemm6kernel13GemmUniversalIN4cute5tupleIJiiiiEEENS1_10collective13CollectiveMmaINS1_34MainloopSm90TmaGmmaWarpSpecializedILi5ENS5_IJNS4_1CILi1EEESB_SB_EEENS1_32KernelTmaWarpSpecializedPingpongEEENS5_IJNSA_ILi64EEENSA_ILi128EEESF_EEENS_6half_tENS5_IJlSB_lEEESI_SJ_NS4_8TiledMMAINS4_8MMA_AtomIJNS4_4SM904GMMA26MMA_64x128x16_F32F16F16_SSILNSN_5MajorE0ELSP_0ELNSN_7ScaleInE1ELSQ_1EEEEEENS4_6LayoutISC_NS5_IJNSA_ILi0EEESU_SU_EEEEENS5_IJNS4_10UnderscoreESX_SX_EEEEENS4_13SM90_TMA_LOADENS4_14ComposedLayoutINS4_7SwizzleILi3ELi4ELi3EEENS4_18smem_ptr_flag_bitsILi16EEENST_INS5_IJNSA_ILi8EEESF_EEENS5_IJSF_SB_EEEEEEEvNS4_8identityES10_S1A_vS1B_EENS_8epilogue10collective6detail29Sm90TmaWarpSpecializedAdapterINS1E_15DefaultEpilogueISI_SJ_SJ_NS1D_6thread17LinearCombinationISI_Li1EffLNS1I_9ScaleType4KindE0ELNS_15FloatRoundStyleE2ESI_EENS1_15EpilogueDefaultEEEEEvvEEEEvNT_6ParamsE --------------------------
	.section	.text._ZN7cutlass13device_kernelINS_4gemm6kernel13GemmUniversalIN4cute5tupleIJiiiiEEENS1_10collective13CollectiveMmaINS1_34MainloopSm90TmaGmmaWarpSpecializedILi5ENS5_IJNS4_1CILi1EEESB_SB_EEENS1_32KernelTmaWarpSpecializedPingpongEEENS5_IJNSA_ILi64EEENSA_ILi128EEESF_EEENS_6half_tENS5_IJlSB_lEEESI_SJ_NS4_8TiledMMAINS4_8MMA_AtomIJNS4_4SM904GMMA26MMA_64x128x16_F32F16F16_SSILNSN_5MajorE0ELSP_0ELNSN_7ScaleInE1ELSQ_1EEEEEENS4_6LayoutISC_NS5_IJNSA_ILi0EEESU_SU_EEEEENS5_IJNS4_10UnderscoreESX_SX_EEEEENS4_13SM90_TMA_LOADENS4_14ComposedLayoutINS4_7SwizzleILi3ELi4ELi3EEENS4_18smem_ptr_flag_bitsILi16EEENST_INS5_IJNSA_ILi8EEESF_EEENS5_IJSF_SB_EEEEEEEvNS4_8identityES10_S1A_vS1B_EENS_8epilogue10collective6detail29Sm90TmaWarpSpecializedAdapterINS1E_15DefaultEpilogueISI_SJ_SJ_NS1D_6thread17LinearCombinationISI_Li1EffLNS1I_9ScaleType4KindE0ELNS_15FloatRoundStyleE2ESI_EENS1_15EpilogueDefaultEEEEEvvEEEEvNT_6ParamsE,"ax",@progbits
	.align	128
.text._ZN7cutlass13device_kernelINS_4gemm6kernel13GemmUniversalIN4cute5tupleIJiiiiEEENS1_10collective13CollectiveMmaINS1_34MainloopSm90TmaGmmaWarpSpecializedILi5ENS5_IJNS4_1CILi1EEESB_SB_EEENS1_32KernelTmaWarpSpecializedPingpongEEENS5_IJNSA_ILi64EEENSA_ILi128EEESF_EEENS_6half_tENS5_IJlSB_lEEESI_SJ_NS4_8TiledMMAINS4_8MMA_AtomIJNS4_4SM904GMMA26MMA_64x128x16_F32F16F16_SSILNSN_5MajorE0ELSP_0ELNSN_7ScaleInE1ELSQ_1EEEEEENS4_6LayoutISC_NS5_IJNSA_ILi0EEESU_SU_EEEEENS5_IJNS4_10UnderscoreESX_SX_EEEEENS4_13SM90_TMA_LOADENS4_14ComposedLayoutINS4_7SwizzleILi3ELi4ELi3EEENS4_18smem_ptr_flag_bitsILi16EEENST_INS5_IJNSA_ILi8EEESF_EEENS5_IJSF_SB_EEEEEEEvNS4_8identityES10_S1A_vS1B_EENS_8epilogue10collective6detail29Sm90TmaWarpSpecializedAdapterINS1E_15DefaultEpilogueISI_SJ_SJ_NS1D_6thread17LinearCombinationISI_Li1EffLNS1I_9ScaleType4KindE0ELNS_15FloatRoundStyleE2ESI_EENS1_15EpilogueDefaultEEEEEvvEEEEvNT_6ParamsE:
        .type           _ZN7cutlass13device_kernelINS_4gemm6kernel13GemmUniversalIN4cute5tupleIJiiiiEEENS1_10collective13CollectiveMmaINS1_34MainloopSm90TmaGmmaWarpSpecializedILi5ENS5_IJNS4_1CILi1EEESB_SB_EEENS1_32KernelTmaWarpSpecializedPingpongEEENS5_IJNSA_ILi64EEENSA_ILi128EEESF_EEENS_6half_tENS5_IJlSB_lEEESI_SJ_NS4_8TiledMMAINS4_8MMA_AtomIJNS4_4SM904GMMA26MMA_64x128x16_F32F16F16_SSILNSN_5MajorE0ELSP_0ELNSN_7ScaleInE1ELSQ_1EEEEEENS4_6LayoutISC_NS5_IJNSA_ILi0EEESU_SU_EEEEENS5_IJNS4_10UnderscoreESX_SX_EEEEENS4_13SM90_TMA_LOADENS4_14ComposedLayoutINS4_7SwizzleILi3ELi4ELi3EEENS4_18smem_ptr_flag_bitsILi16EEENST_INS5_IJNSA_ILi8EEESF_EEENS5_IJSF_SB_EEEEEEEvNS4_8identityES10_S1A_vS1B_EENS_8epilogue10collective6detail29Sm90TmaWarpSpecializedAdapterINS1E_15DefaultEpilogueISI_SJ_SJ_NS1D_6thread17LinearCombinationISI_Li1EffLNS1I_9ScaleType4KindE0ELNS_15FloatRoundStyleE2ESI_EENS1_15EpilogueDefaultEEEEEvvEEEEvNT_6ParamsE,@function
        .size           _ZN7cutlass13device_kernelINS_4gemm6kernel13GemmUniversalIN4cute5tupleIJiiiiEEENS1_10collective13CollectiveMmaINS1_34MainloopSm90TmaGmmaWarpSpecializedILi5ENS5_IJNS4_1CILi1EEESB_SB_EEENS1_32KernelTmaWarpSpecializedPingpongEEENS5_IJNSA_ILi64EEENSA_ILi128EEESF_EEENS_6half_tENS5_IJlSB_lEEESI_SJ_NS4_8TiledMMAINS4_8MMA_AtomIJNS4_4SM904GMMA26MMA_64x128x16_F32F16F16_SSILNSN_5MajorE0ELSP_0ELNSN_7ScaleInE1ELSQ_1EEEEEENS4_6LayoutISC_NS5_IJNSA_ILi0EEESU_SU_EEEEENS5_IJNS4_10UnderscoreESX_SX_EEEEENS4_13SM90_TMA_LOADENS4_14ComposedLayoutINS4_7SwizzleILi3ELi4ELi3EEENS4_18smem_ptr_flag_bitsILi16EEENST_INS5_IJNSA_ILi8EEESF_EEENS5_IJSF_SB_EEEEEEEvNS4_8identityES10_S1A_vS1B_EENS_8epilogue10collective6detail29Sm90TmaWarpSpecializedAdapterINS1E_15DefaultEpilogueISI_SJ_SJ_NS1D_6thread17LinearCombinationISI_Li1EffLNS1I_9ScaleType4KindE0ELNS_15FloatRoundStyleE2ESI_EENS1_15EpilogueDefaultEEEEEvvEEEEvNT_6ParamsE,(.L_x_199 - _ZN7cutlass13device_kernelINS_4gemm6kernel13GemmUniversalIN4cute5tupleIJiiiiEEENS1_10collective13CollectiveMmaINS1_34MainloopSm90TmaGmmaWarpSpecializedILi5ENS5_IJNS4_1CILi1EEESB_SB_EEENS1_32KernelTmaWarpSpecializedPingpongEEENS5_IJNSA_ILi64EEENSA_ILi128EEESF_EEENS_6half_tENS5_IJlSB_lEEESI_SJ_NS4_8TiledMMAINS4_8MMA_AtomIJNS4_4SM904GMMA26MMA_64x128x16_F32F16F16_SSILNSN_5MajorE0ELSP_0ELNSN_7ScaleInE1ELSQ_1EEEEEENS4_6LayoutISC_NS5_IJNSA_ILi0EEESU_SU_EEEEENS5_IJNS4_10UnderscoreESX_SX_EEEEENS4_13SM90_TMA_LOADENS4_14ComposedLayoutINS4_7SwizzleILi3ELi4ELi3EEENS4_18smem_ptr_flag_bitsILi16EEENST_INS5_IJNSA_ILi8EEESF_EEENS5_IJSF_SB_EEEEEEEvNS4_8identityES10_S1A_vS1B_EENS_8epilogue10collective6detail29Sm90TmaWarpSpecializedAdapterINS1E_15DefaultEpilogueISI_SJ_SJ_NS1D_6thread17LinearCombinationISI_Li1EffLNS1I_9ScaleType4KindE0ELNS_15FloatRoundStyleE2ESI_EENS1_15EpilogueDefaultEEEEEvvEEEEvNT_6ParamsE)
        .other          _ZN7cutlass13device_kernelINS_4gemm6kernel13GemmUniversalIN4cute5tupleIJiiiiEEENS1_10collective13CollectiveMmaINS1_34MainloopSm90TmaGmmaWarpSpecializedILi5ENS5_IJNS4_1CILi1EEESB_SB_EEENS1_32KernelTmaWarpSpecializedPingpongEEENS5_IJNSA_ILi64EEENSA_ILi128EEESF_EEENS_6half_tENS5_IJlSB_lEEESI_SJ_NS4_8TiledMMAINS4_8MMA_AtomIJNS4_4SM904GMMA26MMA_64x128x16_F32F16F16_SSILNSN_5MajorE0ELSP_0ELNSN_7ScaleInE1ELSQ_1EEEEEENS4_6LayoutISC_NS5_IJNSA_ILi0EEESU_SU_EEEEENS5_IJNS4_10UnderscoreESX_SX_EEEEENS4_13SM90_TMA_LOADENS4_14ComposedLayoutINS4_7SwizzleILi3ELi4ELi3EEENS4_18smem_ptr_flag_bitsILi16EEENST_INS5_IJNSA_ILi8EEESF_EEENS5_IJSF_SB_EEEEEEEvNS4_8identityES10_S1A_vS1B_EENS_8epilogue10collective6detail29Sm90TmaWarpSpecializedAdapterINS1E_15DefaultEpilogueISI_SJ_SJ_NS1D_6thread17LinearCombinationISI_Li1EffLNS1I_9ScaleType4KindE0ELNS_15FloatRoundStyleE2ESI_EENS1_15EpilogueDefaultEEEEEvvEEEEvNT_6ParamsE,@"STO_CUDA_ENTRY STV_DEFAULT"
_ZN7cutlass13device_kernelINS_4gemm6kernel13GemmUniversalIN4cute5tupleIJiiiiEEENS1_10collective13CollectiveMmaINS1_34MainloopSm90TmaGmmaWarpSpecializedILi5ENS5_IJNS4_1CILi1EEESB_SB_EEENS1_32KernelTmaWarpSpecializedPingpongEEENS5_IJNSA_ILi64EEENSA_ILi128EEESF_EEENS_6half_tENS5_IJlSB_lEEESI_SJ_NS4_8TiledMMAINS4_8MMA_AtomIJNS4_4SM904GMMA26MMA_64x128x16_F32F16F16_SSILNSN_5MajorE0ELSP_0ELNSN_7ScaleInE1ELSQ_1EEEEEENS4_6LayoutISC_NS5_IJNSA_ILi0EEESU_SU_EEEEENS5_IJNS4_10UnderscoreESX_SX_EEEEENS4_13SM90_TMA_LOADENS4_14ComposedLayoutINS4_7SwizzleILi3ELi4ELi3EEENS4_18smem_ptr_flag_bitsILi16EEENST_INS5_IJNSA_ILi8EEESF_EEENS5_IJSF_SB_EEEEEEEvNS4_8identityES10_S1A_vS1B_EENS_8epilogue10collective6detail29Sm90TmaWarpSpecializedAdapterINS1E_15DefaultEpilogueISI_SJ_SJ_NS1D_6thread17LinearCombinationISI_Li1EffLNS1I_9ScaleType4KindE0ELNS_15FloatRoundStyleE2ESI_EENS1_15EpilogueDefaultEEEEEvvEEEEvNT_6ParamsE:
[----:B------:R-:W0:Y:S02]  /*0000*/  LDC R1, c[0x0][0x28] ;  /* 0x00000a00ff017b82 */ /* 0x000e240000000800 */
[----:B0-----:R-:W-:Y:S01]  /*0010*/  VIADD R1, R1, 0xfffffff8 ;  /* 0xfffffff801017836 */ /* 0x001fe20000000000 */
[----:B------:R-:W0:Y:S01]  /*0020*/  S2R R4, SR_TID.X ;  /* 0x0000000000047919 */ /* 0x000e220000002100 */
[----:B------:R-:W-:Y:S01]  /*0030*/  ELECT P0, URZ, PT ;  /* 0x00000000003f782f */ /* 0x000fe20003800000 */
[----:B------:R-:W-:Y:S01]  /*0040*/  BSSY B0, `(.L_x_0) ;  /* 0x000000f000007945 */ /* 0x000fe20003800000 */
[--C-:B0-----:R-:W-:Y:S02]  /*0050*/  SHF.R.U32.HI R0, RZ, 0x5, R4.reuse ;  /* 0x00000005ff007819 */ /* 0x101fe40000011604 */
[----:B------:R-:W-:-:S03]  /*0060*/  SHF.R.U32.HI R5, RZ, 0x7, R4 ;  /* 0x00000007ff057819 */ /* 0x000fc60000011604 */
[----:B------:R-:W0:Y:S04]  /*0070*/  SHFL.IDX PT, R2, R0, RZ, 0x1f ;  /* 0x00001fff00027589 */ /* 0x000e2800000e0000 */
[----:B------:R1:W2:Y:S01]  /*0080*/  SHFL.IDX PT, R7, R5, RZ, 0x1f ;  /* 0x00001fff05077589 */ /* 0x0002a200000e0000 */
[----:B0-----:R-:W-:-:S13]  /*0090*/  ISETP.NE.OR P0, PT, R2, RZ, !P0 ;  /* 0x000000ff0200720c */ /* 0x001fda0004705670 */
[----:B-12---:R-:W-:Y:S05]  /*00a0*/  @P0 BRA `(.L_x_1) ;  /* 0x0000000000200947 */ /* 0x006fea0003800000 */
[----:B------:R-:W-:Y:S02]  /*00b0*/  ULDC.64 UR4, c[0x0][0x198] ;  /* 0x0000660000047ab9 */ /* 0x000fe40000000a00 */
[----:B------:R-:W-:Y:S02]  /*00c0*/  UIADD3 UR6, UP0, UR4, 0xf0, URZ ;  /* 0x000000f004067890 */ /* 0x000fe4000ff1e03f */
[----:B------:R-:W-:Y:S02]  /*00d0*/  UIADD3 UR4, UP1, UR4, 0x1f0, URZ ;  /* 0x000001f004047890 */ /* 0x000fe4000ff3e03f */
[----:B------:R-:W-:Y:S02]  /*00e0*/  UIADD3.X UR7, URZ, UR5, URZ, UP0, !UPT ;  /* 0x000000053f077290 */ /* 0x000fe400087fe43f */
[----:B------:R-:W-:-:S07]  /*00f0*/  UIADD3.X UR5, URZ, UR5, URZ, UP1, !UPT ;  /* 0x000000053f057290 */ /* 0x000fce0008ffe43f */
[----:B------:R0:W-:Y:S02]  /*0100*/  UTMACCTL.PF [UR6] ;  /* 0x00000000060079b9 */ /* 0x0001e40008040000 */
[----:B------:R0:W-:Y:S02]  /*0110*/  UTMACCTL.PF [UR4] ;  /* 0x00000000040079b9 */ /* 0x0001e40008040000 */
[----:B0-----:R-:W-:Y:S01]  /*0120*/  NOP ;  /* 0x0000000000007918 */ /* 0x001fe20000000000 */
.L_x_1:
[----:B------:R-:W-:Y:S05]  /*0130*/  BSYNC B0 ;  /* 0x0000000000007941 */ /* 0x000fea0003800000 */
.L_x_0:
[----:B------:R-:W0:Y:S02]  /*0140*/  SHFL.IDX PT, R3, R0, RZ, 0x1f ;  /* 0x00001fff00037589 */ /* 0x000e2400000e0000 */
[----:B0-----:R-:W-:-:S13]  /*0150*/  ISETP.NE.AND P0, PT, R3, RZ, PT ;  /* 0x000000ff0300720c */ /* 0x001fda0003f05270 */
[----:B------:R-:W-:Y:S05]  /*0160*/  @P0 BRA `(.L_x_2) ;  /* 0x0000000000600947 */ /* 0x000fea0003800000 */
[----:B------:R-:W0:Y:S01]  /*0170*/  S2UR UR8, SR_CgaCtaId ;  /* 0x00000000000879c3 */ /* 0x000e220000008800 */
[----:B------:R-:W-:Y:S01]  /*0180*/  UMOV UR4, 0x400 ;  /* 0x0000040000047882 */ /* 0x000fe20000000000 */
[----:B------:R-:W-:Y:S01]  /*0190*/  UMOV UR5, 0x1 ;  /* 0x0000000100057882 */ /* 0x000fe20000000000 */
[----:B------:R-:W-:Y:S01]  /*01a0*/  UMOV UR6, 0x80 ;  /* 0x0000008000067882 */ /* 0x000fe20000000000 */
[----:B------:R-:W-:Y:S01]  /*01b0*/  ELECT P0, URZ, PT ;  /* 0x00000000003f782f */ /* 0x000fe20003800000 */
[----:B------:R-:W-:-:S04]  /*01c0*/  UIADD3 UR6, -UR6, 0x100000, URZ ;  /* 0x0010000006067890 */ /* 0x000fc8000fffe13f */
[----:B------:R-:W-:Y:S02]  /*01d0*/  USHF.L.U32 UR7, UR6, 0xb, URZ ;  /* 0x0000000b06077899 */ /* 0x000fe4000800063f */
[----:B------:R-:W-:Y:S02]  /*01e0*/  USHF.L.U32 UR6, UR6, 0x1, URZ ;  /* 0x0000000106067899 */ /* 0x000fe4000800063f */
[----:B0-----:R-:W-:Y:S02]  /*01f0*/  ULEA UR8, UR8, UR4, 0x18 ;  /* 0x0000000408087291 */ /* 0x001fe4000f8ec03f */
[----:B------:R-:W-:-:S04]  /*0200*/  UIADD3 UR4, -UR5, 0x100000, URZ ;  /* 0x0010000005047890 */ /* 0x000fc8000fffe13f */
[----:B------:R-:W-:Y:S02]  /*0210*/  USHF.L.U32 UR5, UR4, 0xb, URZ ;  /* 0x0000000b04057899 */ /* 0x000fe4000800063f */
[----:B------:R-:W-:Y:S01]  /*0220*/  USHF.L.U32 UR4, UR4, 0x1, URZ ;  /* 0x0000000104047899 */ /* 0x000fe2000800063f */
[----:B------:R-:W0:Y:S11]  /*0230*/  FENCE.VIEW.ASYNC.S ;  /* 0x00000000000073c6 */ /* 0x000e360000000000 */
[----:B0-----:R0:W1:Y:S01]  /*0240*/  SYNCS.EXCH.64 URZ, [UR8], UR4 ;  /* 0x00000004083f75b2 */ /* 0x0010620008000100 */
[----:B------:R0:W2:Y:S01]  /*0250*/  SYNCS.EXCH.64 URZ, [UR8+0x28], UR6 ;  /* 0x00002806083f75b2 */ /* 0x0000a20008000100 */
[----:B------:R0:W3:Y:S01]  /*0260*/  SYNCS.EXCH.64 URZ, [UR8+0x8], UR4 ;  /* 0x00000804083f75b2 */ /* 0x0000e20008000100 */
[----:B------:R0:W4:Y:S01]  /*0270*/  SYNCS.EXCH.64 URZ, [UR8+0x30], UR6 ;  /* 0x00003006083f75b2 */ /* 0x0001220008000100 */
[----:B------:R0:W0:Y:S01]  /*0280*/  SYNCS.EXCH.64 URZ, [UR8+0x10], UR4 ;  /* 0x00001004083f75b2 */ /* 0x0000220008000100 */
[----:B------:R0:W0:Y:S01]  /*0290*/  SYNCS.EXCH.64 URZ, [UR8+0x38], UR6 ;  /* 0x00003806083f75b2 */ /* 0x0000220008000100 */
[----:B------:R0:W0:Y:S01]  /*02a0*/  SYNCS.EXCH.64 URZ, [UR8+0x18], UR4 ;  /* 0x00001804083f75b2 */ /* 0x0000220008000100 */
[----:B------:R0:W0:Y:S01]  /*02b0*/  SYNCS.EXCH.64 URZ, [UR8+0x40], UR6 ;  /* 0x00004006083f75b2 */ /* 0x0000220008000100 */
[----:B------:R0:W0:Y:S01]  /*02c0*/  SYNCS.EXCH.64 URZ, [UR8+0x20], UR4 ;  /* 0x00002004083f75b2 */ /* 0x0000220008000100 */
[----:B------:R0:W0:Y:S01]  /*02d0*/  SYNCS.EXCH.64 URZ, [UR8+0x48], UR6 ;  /* 0x00004806083f75b2 */ /* 0x0000220008000100 */
[----:B------:R-:W-:Y:S01]  /*02e0*/  NOP ;  /* 0x0000000000007918 */ /* 0x000fe20000000000 */
.L_x_2:
[----:B------:R-:W5:Y:S01]  /*02f0*/  SHFL.IDX PT, R6, R0, RZ, 0x1f ;  /* 0x00001fff00067589 */ /* 0x000f6200000e0000 */
[----:B------:R-:W-:Y:S01]  /*0300*/  ELECT P0, URZ, PT ;  /* 0x00000000003f782f */ /* 0x000fe20003800000 */
[----:B------:R-:W-:Y:S01]  /*0310*/  NOP ;  /* 0x0000000000007918 */ /* 0x000fe20000000000 */
[----:B------:R-:W-:Y:S01]  /*0320*/  ELECT P1, URZ, PT ;  /* 0x00000000003f782f */ /* 0x000fe20003820000 */
[----:B------:R-:W1:Y:S01]  /*0330*/  SHFL.IDX PT, R3, R0, RZ, 0x1f ;  /* 0x00001fff00037589 */ /* 0x000e6200000e0000 */
[----:B0-----:R-:W-:Y:S01]  /*0340*/  UMOV UR4, 0x20 ;  /* 0x0000002000047882 */ /* 0x001fe20000000000 */
[----:B------:R-:W-:Y:S01]  /*0350*/  UMOV UR11, 0x80 ;  /* 0x00000080000b7882 */ /* 0x000fe20000000000 */
[----:B------:R-:W-:Y:S01]  /*0360*/  NOP ;  /* 0x0000000000007918 */ /* 0x000fe20000000000 */
[----:B------:R-:W0:Y:S01]  /*0370*/  SHFL.IDX PT, R5, R5, RZ, 0x1f ;  /* 0x00001fff05057589 */ /* 0x000e2200000e0000 */
[C---:B------:R-:W-:Y:S01]  /*0380*/  VIADD R31, R7.reuse, 0xffffffff ;  /* 0xffffffff071f7836 */ /* 0x040fe20000000000 */
[----:B------:R-:W-:Y:S01]  /*0390*/  ULDC.64 UR36, c[0x0][0x208] ;  /* 0x0000820000247ab9 */ /* 0x000fe20000000a00 */
[----:B------:R-:W-:-:S03]  /*03a0*/  ISETP.NE.AND P2, PT, R7, RZ, PT ;  /* 0x000000ff0700720c */ /* 0x000fc60003f45270 */
[----:B------:R-:W-:Y:S02]  /*03b0*/  ISETP.GE.U32.AND P3, PT, R31, 0x2, PT ;  /* 0x000000021f00780c */ /* 0x000fe40003f66070 */
[----:B-----5:R-:W-:Y:S02]  /*03c0*/  ISETP.NE.OR P0, PT, R6, RZ, !P0 ;  /* 0x000000ff0600720c */ /* 0x020fe40004705670 */
[----:B-1----:R-:W-:Y:S02]  /*03d0*/  ISETP.NE.OR P1, PT, R3, RZ, !P1 ;  /* 0x000000ff0300720c */ /* 0x002fe40004f25670 */
[----:B------:R-:W-:Y:S02]  /*03e0*/  SHF.R.S32.HI R3, RZ, 0x1f, R2 ;  /* 0x0000001fff037819 */ /* 0x000fe40000011402 */
[----:B0-----:R-:W-:Y:S02]  /*03f0*/  R2UR UR43, R5 ;  /* 0x00000000052b72ca */ /* 0x001fe400000e0000 */
[----:B------:R-:W-:-:S05]  /*0400*/  LEA.HI R3, R3, R2, RZ, 0x2 ;  /* 0x0000000203037211 */ /* 0x000fca00078f10ff */
[----:B------:R-:W-:Y:S01]  /*0410*/  VOTEU.ALL UP0, P0 ;  /* 0x00000000003f7886 */ /* 0x000fe20000000000 */
[----:B------:R-:W-:Y:S01]  /*0420*/  LOP3.LUT R3, R3, 0xfffffffc, RZ, 0xc0, !PT ;  /* 0xfffffffc03037812 */ /* 0x000fe200078ec0ff */
[----:B------:R-:W-:-:S03]  /*0430*/  VOTEU.ALL UP1, P1 ;  /* 0x00000000003f7886 */ /* 0x000fc60000820000 */
[----:B------:R-:W0:Y:S01]  /*0440*/  @!UP0 S2UR UR7, SR_CgaCtaId ;  /* 0x00000000000789c3 */ /* 0x000e220000008800 */
[----:B------:R-:W-:Y:S01]  /*0450*/  @!UP0 UMOV UR6, 0x400 ;  /* 0x0000040000068882 */ /* 0x000fe20000000000 */
[----:B------:R-:W-:-:S04]  /*0460*/  @!UP0 UIADD3 UR4, -UR4, 0x100000, URZ ;  /* 0x0010000004048890 */ /* 0x000fc8000fffe13f */
[----:B------:R-:W-:Y:S02]  /*0470*/  @!UP0 USHF.L.U32 UR5, UR4, 0xb, URZ ;  /* 0x0000000b04058899 */ /* 0x000fe4000800063f */
[----:B------:R-:W-:Y:S01]  /*0480*/  @!UP0 USHF.L.U32 UR4, UR4, 0x1, URZ ;  /* 0x0000000104048899 */ /* 0x000fe2000800063f */
[----:B------:R-:W-:Y:S01]  /*0490*/  IMAD.IADD R14, R2, 0x1, -R3 ;  /* 0x00000001020e7824 */ /* 0x000fe200078e0a03 */
[----:B------:R-:W-:Y:S01]  /*04a0*/  @!UP1 UMOV UR9, 0x400 ;  /* 0x0000040000099882 */ /* 0x000fe20000000000 */
[----:B------:R-:W-:Y:S01]  /*04b0*/  VOTEU.ALL UP2, P1 ;  /* 0x00000000003f7886 */ /* 0x000fe20000840000 */
[----:B------:R-:W-:Y:S01]  /*04c0*/  VOTEU.ALL UP3, P1 ;  /* 0x00000000003f7886 */ /* 0x000fe20000860000 */
[----:B------:R-:W-:Y:S01]  /*04d0*/  VOTEU.ALL UP4, P1 ;  /* 0x00000000003f7886 */ /* 0x000fe20000880000 */
[----:B------:R-:W1:Y:S01]  /*04e0*/  @!UP1 S2UR UR10, SR_CgaCtaId ;  /* 0x00000000000a99c3 */ /* 0x000e620000008800 */
[----:B------:R-:W-:Y:S01]  /*04f0*/  VOTEU.ALL UP5, P1 ;  /* 0x00000000003f7886 */ /* 0x000fe200008a0000 */
[----:B------:R-:W-:-:S04]  /*0500*/  SHF.R.S32.HI R3, RZ, 0x1f, R4 ;  /* 0x0000001fff037819 */ /* 0x000fc80000011404 */
[----:B------:R-:W-:-:S04]  /*0510*/  LEA.HI R3, R3, R4, RZ, 0x7 ;  /* 0x0000000403037211 */ /* 0x000fc800078f38ff */
[----:B------:R-:W-:-:S05]  /*0520*/  LOP3.LUT R3, R3, 0xffffff80, RZ, 0xc0, !PT ;  /* 0xffffff8003037812 */ /* 0x000fca00078ec0ff */
[----:B------:R-:W-:Y:S01]  /*0530*/  IMAD.IADD R5, R4, 0x1, -R3 ;  /* 0x0000000104057824 */ /* 0x000fe200078e0a03 */
[----:B0-----:R-:W-:Y:S02]  /*0540*/  @!UP0 ULEA UR8, UR7, UR6, 0x18 ;  /* 0x0000000607088291 */ /* 0x001fe4000f8ec03f */
[----:B------:R-:W-:-:S04]  /*0550*/  @!UP1 UIADD3 UR6, -UR11, 0x100000, URZ ;  /* 0x001000000b069890 */ /* 0x000fc8000fffe13f */
[----:B------:R-:W-:Y:S02]  /*0560*/  @!UP1 USHF.L.U32 UR7, UR6, 0xb, URZ ;  /* 0x0000000b06079899 */ /* 0x000fe4000800063f */
[----:B------:R-:W-:Y:S01]  /*0570*/  @!UP1 USHF.L.U32 UR6, UR6, 0x1, URZ ;  /* 0x0000000106069899 */ /* 0x000fe2000800063f */
[----:B------:R-:W-:Y:S01]  /*0580*/  VOTEU.ALL UP0, P0 ;  /* 0x00000000003f7886 */ /* 0x000fe20000000000 */
[----:B-1----:R-:W-:Y:S01]  /*0590*/  @!UP1 ULEA UR9, UR10, UR9, 0x18 ;  /* 0x000000090a099291 */ /* 0x002fe2000f8ec03f */
[----:B------:R-:W-:Y:S02]  /*05a0*/  VOTEU.ALL UP1, P0 ;  /* 0x00000000003f7886 */ /* 0x000fe40000020000 */
[----:B------:R-:W-:Y:S01]  /*05b0*/  ULDC.64 UR10, c[0x0][0x598] ;  /* 0x00016600000a7ab9 */ /* 0x000fe20000000a00 */
[----:B------:R-:W-:Y:S01]  /*05c0*/  ISETP.NE.AND P0, PT, R14, 0x3, PT ;  /* 0x000000030e00780c */ /* 0x000fe20003f05270 */
[----:B------:R-:W0:Y:S02]  /*05d0*/  FENCE.VIEW.ASYNC.S ;  /* 0x00000000000073c6 */ /* 0x000e240000000000 */
[----:B0-----:R0:W2:Y:S01]  /*05e0*/  @!UP0 SYNCS.EXCH.64 URZ, [UR8+0x80], UR4 ;  /* 0x00008004083f85b2 */ /* 0x0010a20008000100 */
[----:B------:R-:W-:-:S02]  /*05f0*/  ISETP.NE.U32.AND P1, PT, RZ, UR10, PT ;  /* 0x0000000aff007c0c */ /* 0x000fc4000bf25070 */
[----:B------:R-:W-:Y:S02]  /*0600*/  ISETP.EQ.OR P0, PT, R14, RZ, !P0 ;  /* 0x000000ff0e00720c */ /* 0x000fe40004702670 */
[----:B------:R-:W-:Y:S02]  /*0610*/  ISETP.NE.AND.EX P1, PT, RZ, UR11, PT, P1 ;  /* 0x0000000bff007c0c */ /* 0x000fe4000bf25310 */
[----:B------:R-:W-:-:S04]  /*0620*/  ISETP.EQ.AND P0, PT, R7, RZ, P0 ;  /* 0x000000ff0700720c */ /* 0x000fc80000702270 */
[----:B------:R-:W-:-:S04]  /*0630*/  SEL R23, RZ, 0x1, !P0 ;  /* 0x00000001ff177807 */ /* 0x000fc80004000000 */
[----:B------:R-:W-:Y:S01]  /*0640*/  SEL R23, R23, 0x2, P3 ;  /* 0x0000000217177807 */ /* 0x000fe20001800000 */
[----:B------:R0:W2:Y:S01]  /*0650*/  @!UP1 SYNCS.EXCH.64 URZ, [UR8+0x88], UR4 ;  /* 0x00008804083f95b2 */ /* 0x0000a20008000100 */
[----:B------:R-:W-:Y:S01]  /*0660*/  NOP ;  /* 0x0000000000007918 */ /* 0x000fe20000000000 */
[----:B------:R0:W2:Y:S01]  /*0670*/  @!UP2 SYNCS.EXCH.64 URZ, [UR9+0x60], UR6 ;  /* 0x00006006093fa5b2 */ /* 0x0000a20008000100 */
[----:B------:R0:W2:Y:S01]  /*0680*/  @!UP3 SYNCS.EXCH.64 URZ, [UR9+0x68], UR6 ;  /* 0x00006806093fb5b2 */ /* 0x0000a20008000100 */
[----:B------:R0:W2:Y:S01]  /*0690*/  @!UP4 SYNCS.EXCH.64 URZ, [UR9+0x70], UR6 ;  /* 0x00007006093fc5b2 */ /* 0x0000a20008000100 */
[----:B------:R0:W2:Y:S01]  /*06a0*/  @!UP5 SYNCS.EXCH.64 URZ, [UR9+0x78], UR6 ;  /* 0x00007806093fd5b2 */ /* 0x0000a20008000100 */
[----:B------:R-:W-:Y:S01]  /*06b0*/  NOP ;  /* 0x0000000000007918 */ /* 0x000fe20000000000 */
[----:B--234-:R-:W-:Y:S06]  /*06c0*/  BAR.SYNC.DEFER_BLOCKING 0x0 ;  /* 0x0000000000007b1d */ /* 0x01cfec0000010000 */
[----:B0-----:R-:W-:Y:S05]  /*06d0*/  @!P1 BRA `(.L_x_3) ;  /* 0x00000000001c9947 */ /* 0x001fea0003800000 */
[----:B------:R-:W0:Y:S02]  /*06e0*/  LDC.64 R2, c[0x0][0x598] ;  /* 0x00016600ff027b82 */ /* 0x000e240000000a00 */
[----:B0-----:R-:W2:Y:S02]  /*06f0*/  LDG.E.64 R2, desc[UR36][R2.64] ;  /* 0x0000002402027981 */ /* 0x001ea4000c1e1b00 */
[----:B--2---:R-:W-:-:S04]  /*0700*/  ISETP.NE.U32.AND P0, PT, R2, RZ, PT ;  /* 0x000000ff0200720c */ /* 0x004fc80003f05070 */
[----:B------:R-:W-:-:S13]  /*0710*/  ISETP.NE.AND.EX P0, PT, R3, RZ, PT, P0 ;  /* 0x000000ff0300720c */ /* 0x000fda0003f05300 */
[----:B------:R-:W-:Y:S05]  /*0720*/  @!P0 BRA `(.L_x_3) ;  /* 0x0000000000088947 */ /* 0x000fea0003800000 */
[----:B------:R1:W5:Y:S01]  /*0730*/  LD.E R88, desc[UR36][R2.64] ;  /* 0x0000002402587980 */ /* 0x000362000c101900 */
[----:B------:R-:W-:Y:S05]  /*0740*/  BRA `(.L_x_4) ;  /* 0x0000000000247947 */ /* 0x000fea0003800000 */
.L_x_3:
[----:B------:R-:W-:Y:S02]  /*0750*/  ULDC.64 UR4, c[0x0][0x588] ;  /* 0x0001620000047ab9 */ /* 0x000fe40000000a00 */
[----:B------:R-:W-:-:S04]  /*0760*/  ISETP.NE.U32.AND P0, PT, RZ, UR4, PT ;  /* 0x00000004ff007c0c */ /* 0x000fc8000bf05070 */
[----:B------:R-:W-:-:S13]  /*0770*/  ISETP.NE.AND.EX P0, PT, RZ, UR5, PT, P0 ;  /* 0x00000005ff007c0c */ /* 0x000fda000bf05300 */
[----:B------:R-:W-:Y:S05]  /*0780*/  @!P0 BRA `(.L_x_5) ;  /* 0x00000000000c8947 */ /* 0x000fea0003800000 */
[----:B------:R-:W0:Y:S02]  /*0790*/  LDC.64 R88, c[0x0][0x588] ;  /* 0x00016200ff587b82 */ /* 0x000e240000000a00 */
[----:B0-----:R0:W5:Y:S01]  /*07a0*/  LDG.E R88, desc[UR36][R88.64] ;  /* 0x0000002458587981 */ /* 0x001162000c1e1900 */
[----:B------:R-:W-:Y:S05]  /*07b0*/  BRA `(.L_x_4) ;  /* 0x0000000000087947 */ /* 0x000fea0003800000 */
.L_x_5:
[----:B------:R-:W-:Y:S02]  /*07c0*/  ULDC UR4, c[0x0][0x580] ;  /* 0x0001600000047ab9 */ /* 0x000fe40000000800 */
[----:B------:R-:W-:-:S07]  /*07d0*/  IMAD.U32 R88, RZ, RZ, UR4 ;  /* 0x00000004ff587e24 */ /* 0x000fce000f8e00ff */
.L_x_4:
[----:B------:R-:W-:Y:S02]  /*07e0*/  ULDC.64 UR4, c[0x0][0x5a0] ;  /* 0x0001680000047ab9 */ /* 0x000fe40000000a00 */
[----:B------:R-:W-:-:S04]  /*07f0*/  ISETP.NE.U32.AND P0, PT, RZ, UR4, PT ;  /* 0x00000004ff007c0c */ /* 0x000fc8000bf05070 */
[----:B------:R-:W-:-:S13]  /*0800*/  ISETP.NE.AND.EX P0, PT, RZ, UR5, PT, P0 ;  /* 0x00000005ff007c0c */ /* 0x000fda000bf05300 */
[----:B------:R-:W-:Y:S05]  /*0810*/  @!P0 BRA `(.L_x_6) ;  /* 0x00000000001c8947 */ /* 0x000fea0003800000 */
[----:B-1----:R-:W1:Y:S02]  /*0820*/  LDC.64 R2, c[0x0][0x5a0] ;  /* 0x00016800ff027b82 */ /* 0x002e640000000a00 */
[----:B-1----:R-:W2:Y:S02]  /*0830*/  LDG.E.64 R2, desc[UR36][R2.64] ;  /* 0x0000002402027981 */ /* 0x002ea4000c1e1b00 */
[----:B--2---:R-:W-:-:S04]  /*0840*/  ISETP.NE.U32.AND P0, PT, R2, RZ, PT ;  /* 0x000000ff0200720c */ /* 0x004fc80003f05070 */
[----:B------:R-:W-:-:S13]  /*0850*/  ISETP.NE.AND.EX P0, PT, R3, RZ, PT, P0 ;  /* 0x000000ff0300720c */ /* 0x000fda0003f05300 */
[----:B------:R-:W-:Y:S05]  /*0860*/  @!P0 BRA `(.L_x_6) ;  /* 0x0000000000088947 */ /* 0x000fea0003800000 */
[----:B0-----:R2:W5:Y:S01]  /*0870*/  LD.E R89, desc[UR36][R2.64] ;  /* 0x0000002402597980 */ /* 0x001562000c101900 */
[----:B------:R-:W-:Y:S05]  /*0880*/  BRA `(.L_x_7) ;  /* 0x0000000000247947 */ /* 0x000fea0003800000 */
.L_x_6:
[----:B------:R-:W-:Y:S02]  /*0890*/  ULDC.64 UR4, c[0x0][0x590] ;  /* 0x0001640000047ab9 */ /* 0x000fe40000000a00 */
[----:B------:R-:W-:-:S04]  /*08a0*/  ISETP.NE.U32.AND P0, PT, RZ, UR4, PT ;  /* 0x00000004ff007c0c */ /* 0x000fc8000bf05070 */
[----:B------:R-:W-:-:S13]  /*08b0*/  ISETP.NE.AND.EX P0, PT, RZ, UR5, PT, P0 ;  /* 0x00000005ff007c0c */ /* 0x000fda000bf05300 */
[----:B------:R-:W-:Y:S05]  /*08c0*/  @!P0 BRA `(.L_x_8) ;  /* 0x00000000000c8947 */ /* 0x000fea0003800000 */
[----:B-1----:R-:W0:Y:S02]  /*08d0*/  LDC.64 R2, c[0x0][0x590] ;  /* 0x00016400ff027b82 */ /* 0x002e240000000a00 */
[----:B0-----:R0:W5:Y:S01]  /*08e0*/  LDG.E R89, desc[UR36][R2.64] ;  /* 0x0000002402597981 */ /* 0x001162000c1e1900 */
[----:B------:R-:W-:Y:S05]  /*08f0*/  BRA `(.L_x_7) ;  /* 0x0000000000087947 */ /* 0x000fea0003800000 */
.L_x_8:
[----:B------:R-:W-:Y:S02]  /*0900*/  ULDC UR4, c[0x0][0x584] ;  /* 0x0001610000047ab9 */ /* 0x000fe40000000800 */
[----:B0-----:R-:W-:-:S07]  /*0910*/  IMAD.U32 R89, RZ, RZ, UR4 ;  /* 0x00000004ff597e24 */ /* 0x001fce000f8e00ff */
.L_x_7:
[----:B012---:R-:W0:Y:S01]  /*0920*/  LDC R2, c[0x0][0x65c] ;  /* 0x00019700ff027b82 */ /* 0x007e220000000800 */
[----:B------:R-:W1:Y:S01]  /*0930*/  S2R R15, SR_CTAID.Y ;  /* 0x00000000000f7919 */ /* 0x000e620000002600 */
[----:B------:R-:W-:Y:S01]  /*0940*/  ULDC UR6, c[0x0][0x28c] ;  /* 0x0000a30000067ab9 */ /* 0x000fe20000000800 */
[----:B------:R-:W-:Y:S01]  /*0950*/  ISETP.NE.AND P0, PT, R7, 0x2, PT ;  /* 0x000000020700780c */ /* 0x000fe20003f05270 */
[----:B------:R-:W-:Y:S01]  /*0960*/  UIADD3 UR6, UR6, 0x3f, URZ ;  /* 0x0000003f06067890 */ /* 0x000fe2000fffe03f */
[----:B------:R-:W2:Y:S01]  /*0970*/  S2R R6, SR_CTAID.X ;  /* 0x0000000000067919 */ /* 0x000ea20000002500 */
[----:B------:R-:W-:Y:S01]  /*0980*/  UMOV UR38, URZ ;  /* 0x0000003f00267c82 */ /* 0x000fe20008000000 */
[----:B------:R-:W-:Y:S01]  /*0990*/  UMOV UR39, URZ ;  /* 0x0000003f00277c82 */ /* 0x000fe20008000000 */
[----:B------:R-:W-:Y:S01]  /*09a0*/  USHF.R.S32.HI UR7, URZ, 0x1f, UR6 ;  /* 0x0000001f3f077899 */ /* 0x000fe20008011406 */
[----:B------:R-:W-:-:S03]  /*09b0*/  ULDC.64 UR8, c[0x0][0x650] ;  /* 0x0001940000087ab9 */ /* 0x000fc60000000a00 */
[----:B------:R-:W-:-:S04]  /*09c0*/  ULEA.HI UR7, UR7, UR6, URZ, 0x6 ;  /* 0x0000000607077291 */ /* 0x000fc8000f8f303f */
[----:B------:R-:W-:Y:S01]  /*09d0*/  USHF.R.S32.HI UR40, URZ, 0x6, UR7 ;  /* 0x000000063f287899 */ /* 0x000fe20008011407 */
[----:B0-----:R-:W-:-:S13]  /*09e0*/  ISETP.NE.AND P1, PT, R2, 0x1, PT ;  /* 0x000000010200780c */ /* 0x001fda0003f25270 */
[----:B------:R-:W2:Y:S01]  /*09f0*/  @P1 LDC R17, c[0x0][0x10] ;  /* 0x00000400ff111b82 */ /* 0x000ea20000000800 */
[----:B-1----:R-:W-:Y:S02]  /*0a00*/  @P1 IMAD.MOV.U32 R8, RZ, RZ, R15 ;  /* 0x000000ffff081224 */ /* 0x002fe400078e000f */
[----:B------:R-:W-:Y:S02]  /*0a10*/  @P1 IMAD.MOV.U32 R9, RZ, RZ, RZ ;  /* 0x000000ffff091224 */ /* 0x000fe400078e00ff */
[----:B------:R-:W-:-:S03]  /*0a20*/  @P1 IMAD.MOV.U32 R7, RZ, RZ, RZ ;  /* 0x000000ffff071224 */ /* 0x000fc600078e00ff */
[----:B------:R-:W0:Y:S01]  /*0a30*/  @!P1 LDC R3, c[0x0][0xc] ;  /* 0x00000300ff039b82 */ /* 0x000e220000000800 */
[----:B------:R-:W-:Y:S01]  /*0a40*/  ULDC UR4, c[0x0][0xc] ;  /* 0x0000030000047ab9 */ /* 0x000fe20000000800 */
[----:B------:R-:W-:Y:S02]  /*0a50*/  ULDC UR5, c[0x0][0x10] ;  /* 0x0000040000057ab9 */ /* 0x000fe40000000800 */
[----:B------:R-:W-:-:S04]  /*0a60*/  UIMAD.WIDE.U32 UR4, UR4, UR5, URZ ;  /* 0x00000005040472a5 */ /* 0x000fc8000f8e003f */
[----:B------:R-:W1:Y:S01]  /*0a70*/  LDC R0, c[0x0][0x14] ;  /* 0x00000500ff007b82 */ /* 0x000e620000000800 */
[----:B--2---:R-:W-:-:S04]  /*0a80*/  @P1 IMAD.WIDE.U32 R16, R6, R17, R8 ;  /* 0x0000001106101225 */ /* 0x004fc800078e0008 */
[----:B------:R-:W-:Y:S02]  /*0a90*/  @P1 IMAD.IADD R17, R17, 0x1, R7 ;  /* 0x0000000111111824 */ /* 0x000fe400078e0207 */
[----:B------:R-:W-:Y:S02]  /*0aa0*/  IMAD.MOV.U32 R7, RZ, RZ, RZ ;  /* 0x000000ffff077224 */ /* 0x000fe400078e00ff */
[----:B0-----:R-:W-:-:S04]  /*0ab0*/  @!P1 IMAD.WIDE.U32 R8, R3, R15, R6 ;  /* 0x0000000f03089225 */ /* 0x001fc800078e0006 */
[----:B------:R-:W-:Y:S02]  /*0ac0*/  @!P1 IMAD.MOV.U32 R16, RZ, RZ, R8 ;  /* 0x000000ffff109224 */ /* 0x000fe400078e0008 */
[----:B-1----:R-:W-:-:S04]  /*0ad0*/  IMAD.WIDE.U32 R10, R0, UR4, RZ ;  /* 0x00000004000a7c25 */ /* 0x002fc8000f8e00ff */
[----:B------:R-:W-:Y:S01]  /*0ae0*/  IMAD R3, R0, UR5, RZ ;  /* 0x0000000500037c24 */ /* 0x000fe2000f8e02ff */
[----:B------:R0:W-:Y:S01]  /*0af0*/  STL.64 [R1], R10 ;  /* 0x0000000a01007387 */ /* 0x0001e20000100a00 */
[----:B------:R-:W-:Y:S02]  /*0b00*/  @!P1 IMAD.MOV.U32 R17, RZ, RZ, R9 ;  /* 0x000000ffff119224 */ /* 0x000fe400078e0009 */
[----:B------:R-:W-:Y:S01]  /*0b10*/  IMAD.IADD R0, R11, 0x1, R3 ;  /* 0x000000010b007824 */ /* 0x000fe200078e0203 */
[----:B------:R-:W-:Y:S06]  /*0b20*/  @P0 BRA `(.L_x_9) ;  /* 0x0000000000200947 */ /* 0x000fec0003800000 */
[----:B------:R-:W-:Y:S01]  /*0b30*/  UISETP.GE.U32.AND UP0, UPT, UR40, 0x5, UPT ;  /* 0x000000052800788c */ /* 0x000fe2000bf06070 */
[----:B------:R-:W-:Y:S01]  /*0b40*/  IADD3 R16, P0, R16, R10, RZ ;  /* 0x0000000a10107210 */ /* 0x000fe20007f1e0ff */
[----:B------:R-:W-:Y:S01]  /*0b50*/  UIMAD.WIDE.U32 UR4, UR40, -0x33333333, URZ ;  /* 0xcccccccd280478a5 */ /* 0x000fe2000f8e003f */
[----:B------:R-:W-:-:S03]  /*0b60*/  UMOV UR39, URZ ;  /* 0x0000003f00277c82 */ /* 0x000fc60008000000 */
[----:B------:R-:W-:Y:S01]  /*0b70*/  USHF.R.U32.HI UR4, URZ, 0x2, UR5 ;  /* 0x000000023f047899 */ /* 0x000fe20008011605 */
[----:B------:R-:W-:-:S03]  /*0b80*/  IMAD.X R17, R0, 0x1, R17, P0 ;  /* 0x0000000100117824 */ /* 0x000fc600000e0611 */
[----:B------:R-:W-:Y:S02]  /*0b90*/  UIMAD UR38, UR4, -0x5, UR40 ;  /* 0xfffffffb042678a4 */ /* 0x000fe4000f8e0228 */
[----:B------:R-:W-:-:S12]  /*0ba0*/  @UP0 ULOP3.LUT UR39, UR4, 0x1, URZ, 0xc0, !UPT ;  /* 0x0000000104270892 */ /* 0x000fd8000f8ec03f */
.L_x_9:
[----:B------:R-:W-:Y:S01]  /*0bb0*/  ISETP.GE.U32.AND P0, PT, R16, UR8, PT ;  /* 0x0000000810007c0c */ /* 0x000fe2000bf06070 */
[----:B------:R-:W-:Y:S01]  /*0bc0*/  IMAD.MOV.U32 R22, RZ, RZ, -0x1 ;  /* 0xffffffffff167424 */ /* 0x000fe200078e00ff */
[----:B------:R-:W-:Y:S01]  /*0bd0*/  PRMT R3, RZ, 0x7610, R3 ;  /* 0x00007610ff037816 */ /* 0x000fe20000000003 */
[----:B------:R-:W-:Y:S01]  /*0be0*/  IMAD.MOV.U32 R18, RZ, RZ, -0x1 ;  /* 0xffffffffff127424 */ /* 0x000fe200078e00ff */
[----:B------:R-:W-:Y:S01]  /*0bf0*/  ISETP.GE.U32.AND.EX P0, PT, R17, UR9, PT, P0 ;  /* 0x0000000911007c0c */ /* 0x000fe2000bf06100 */
[----:B------:R-:W-:-:S12]  /*0c00*/  IMAD.MOV.U32 R19, RZ, RZ, -0x1 ;  /* 0xffffffffff137424 */ /* 0x000fd800078e00ff */
[----:B------:R-:W-:Y:S05]  /*0c10*/  @P0 BRA `(.L_x_10) ;  /* 0x0000000400580947 */ /* 0x000fea0003800000 */
[----:B------:R-:W1:Y:S01]  /*0c20*/  LDC.64 R20, c[0x0][0x628] ;  /* 0x00018a00ff147b82 */ /* 0x000e620000000a00 */
[----:B------:R-:W-:Y:S02]  /*0c30*/  IMAD.MOV.U32 R8, RZ, RZ, R16 ;  /* 0x000000ffff087224 */ /* 0x000fe400078e0010 */
[----:B------:R-:W-:-:S05]  /*0c40*/  IMAD.MOV.U32 R9, RZ, RZ, R17 ;  /* 0x000000ffff097224 */ /* 0x000fca00078e0011 */
[----:B------:R-:W2:Y:S08]  /*0c50*/  LDC R18, c[0x0][0x630] ;  /* 0x00018c00ff127b82 */ /* 0x000eb00000000800 */
[----:B------:R-:W3:Y:S01]  /*0c60*/  LDC.64 R24, c[0x0][0x620] ;  /* 0x00018800ff187b82 */ /* 0x000ee20000000a00 */
[----:B-1----:R-:W-:-:S04]  /*0c70*/  ISETP.NE.U32.AND P0, PT, R20, RZ, PT ;  /* 0x000000ff1400720c */ /* 0x002fc80003f05070 */
[----:B------:R-:W-:-:S13]  /*0c80*/  ISETP.NE.AND.EX P0, PT, R21, RZ, PT, P0 ;  /* 0x000000ff1500720c */ /* 0x000fda0003f05300 */
[----:B--23--:R-:W-:Y:S05]  /*0c90*/  @!P0 BRA `(.L_x_11) ;  /* 0x0000000000288947 */ /* 0x00cfea0003800000 */
[----:B------:R-:W1:Y:S02]  /*0ca0*/  LDC R3, c[0x0][0x634] ;  /* 0x00018d00ff037b82 */ /* 0x000e640000000800 */
[----:B-1----:R-:W-:-:S05]  /*0cb0*/  IADD3 R3, P0, R16, R3, RZ ;  /* 0x0000000310037210 */ /* 0x002fca0007f1e0ff */
[----:B------:R-:W-:-:S04]  /*0cc0*/  IMAD.X R19, RZ, RZ, R17, P0 ;  /* 0x000000ffff137224 */ /* 0x000fc800000e0611 */
[----:B------:R-:W-:-:S04]  /*0cd0*/  IMAD.WIDE.U32 R8, R19, R20, RZ ;  /* 0x0000001413087225 */ /* 0x000fc800078e00ff */
[----:B0-----:R-:W-:-:S04]  /*0ce0*/  IMAD.WIDE.U32 R10, P0, R3, R21, R8 ;  /* 0x00000015030a7225 */ /* 0x001fc80007800008 */
[----:B------:R-:W-:-:S04]  /*0cf0*/  IMAD.WIDE.U32 R8, R3, R20, RZ ;  /* 0x0000001403087225 */ /* 0x000fc800078e00ff */
[----:B------:R-:W-:Y:S01]  /*0d00*/  IMAD.X R13, RZ, RZ, RZ, P0 ;  /* 0x000000ffff0d7224 */ /* 0x000fe200000e06ff */
[----:B------:R-:W-:Y:S01]  /*0d10*/  IADD3 RZ, P0, R9, R10, RZ ;  /* 0x0000000a09ff7210 */ /* 0x000fe20007f1e0ff */
[----:B------:R-:W-:-:S04]  /*0d20*/  IMAD.MOV.U32 R12, RZ, RZ, R11 ;  /* 0x000000ffff0c7224 */ /* 0x000fc800078e000b */
[----:B------:R-:W-:-:S08]  /*0d30*/  IMAD.WIDE.U32.X R8, R19, R21, R12, P0 ;  /* 0x0000001513087225 */ /* 0x000fd000000e040c */
.L_x_11:
[-CC-:B------:R-:W-:Y:S01]  /*0d40*/  SHF.R.U64 R30, R8, R18.reuse, R9.reuse ;  /* 0x00000012081e7219 */ /* 0x180fe20000001209 */
[----:B------:R-:W1:Y:S01]  /*0d50*/  LDC R12, c[0x0][0x618] ;  /* 0x00018600ff0c7b82 */ /* 0x000e620000000800 */
[----:B------:R-:W-:Y:S01]  /*0d60*/  SHF.R.U32.HI R7, RZ, R18, R9 ;  /* 0x00000012ff077219 */ /* 0x000fe20000011609 */
[----:B------:R-:W-:Y:S01]  /*0d70*/  ULDC UR4, c[0x0][0x150] ;  /* 0x0000540000047ab9 */ /* 0x000fe20000000800 */
[----:B0-----:R-:W-:Y:S02]  /*0d80*/  IADD3 R11, P0, RZ, -R30, RZ ;  /* 0x8000001eff0b7210 */ /* 0x001fe40007f1e0ff */
[----:B------:R-:W-:-:S03]  /*0d90*/  I2FP.F32.U32 R3, R6 ;  /* 0x0000000600037245 */ /* 0x000fc60000201000 */
[----:B------:R-:W0:Y:S01]  /*0da0*/  LDC.64 R26, c[0x0][0x640] ;  /* 0x00019000ff1a7b82 */ /* 0x000e220000000a00 */
[----:B------:R-:W-:Y:S02]  /*0db0*/  IMAD.X R13, RZ, RZ, ~R7, P0 ;  /* 0x000000ffff0d7224 */ /* 0x000fe400000e0e07 */
[----:B------:R-:W-:Y:S01]  /*0dc0*/  FMUL R3, R3, UR4 ;  /* 0x0000000403037c20 */ /* 0x000fe20008400000 */
[----:B------:R-:W-:Y:S01]  /*0dd0*/  IMAD.WIDE.U32 R8, R11, R24, R16 ;  /* 0x000000180b087225 */ /* 0x000fe200078e0010 */
[----:B------:R-:W-:-:S03]  /*0de0*/  ULDC UR4, c[0x0][0x154] ;  /* 0x0000550000047ab9 */ /* 0x000fc60000000800 */
[----:B------:R-:W-:Y:S01]  /*0df0*/  IMAD R10, R13, R24, RZ ;  /* 0x000000180d0a7224 */ /* 0x000fe200078e02ff */
[----:B------:R-:W2:Y:S01]  /*0e00*/  LDC R7, c[0x0][0x144] ;  /* 0x00005100ff077b82 */ /* 0x000ea20000000800 */
[----:B------:R-:W3:Y:S02]  /*0e10*/  F2I.U32.TRUNC.NTZ R3, R3 ;  /* 0x0000000300037305 */ /* 0x000ee4000020f000 */
[----:B------:R-:W-:-:S04]  /*0e20*/  IMAD R11, R11, R25, R10 ;  /* 0x000000190b0b7224 */ /* 0x000fc800078e020a */
[----:B------:R-:W-:Y:S01]  /*0e30*/  IMAD.IADD R9, R9, 0x1, R11 ;  /* 0x0000000109097824 */ /* 0x000fe200078e020b */
[----:B------:R-:W4:Y:S01]  /*0e40*/  LDC R18, c[0x0][0x608] ;  /* 0x00018200ff127b82 */ /* 0x000f220000000800 */
[----:B------:R-:W-:-:S03]  /*0e50*/  IMAD.MOV.U32 R11, RZ, RZ, -0x1 ;  /* 0xffffffffff0b7424 */ /* 0x000fc600078e00ff */
[-C--:B-1----:R-:W-:Y:S02]  /*0e60*/  SHF.R.U64 R22, R8, R12.reuse, R9 ;  /* 0x0000000c08167219 */ /* 0x082fe40000001209 */
[----:B------:R-:W-:Y:S02]  /*0e70*/  I2FP.F32.U32 R8, R15 ;  /* 0x0000000f00087245 */ /* 0x000fe40000201000 */
[----:B------:R-:W1:Y:S01]  /*0e80*/  LDC R24, c[0x0][0x658] ;  /* 0x00019600ff187b82 */ /* 0x000e620000000800 */
[----:B0-----:R-:W-:Y:S01]  /*0e90*/  ISETP.NE.U32.AND P0, PT, R26, RZ, PT ;  /* 0x000000ff1a00720c */ /* 0x001fe20003f05070 */
[----:B---3--:R-:W-:Y:S01]  /*0ea0*/  IMAD.MOV R10, RZ, RZ, -R3 ;  /* 0x000000ffff0a7224 */ /* 0x008fe200078e0a03 */
[----:B------:R-:W-:Y:S01]  /*0eb0*/  SHF.R.U32.HI R9, RZ, R12, R9 ;  /* 0x0000000cff097219 */ /* 0x000fe20000011609 */
[----:B------:R-:W-:Y:S01]  /*0ec0*/  FMUL R8, R8, UR4 ;  /* 0x0000000408087c20 */ /* 0x000fe20008400000 */
[----:B------:R-:W-:-:S03]  /*0ed0*/  ISETP.NE.AND.EX P0, PT, R27, RZ, PT, P0 ;  /* 0x000000ff1b00720c */ /* 0x000fc60003f05300 */
[----:B------:R-:W0:Y:S01]  /*0ee0*/  LDC R20, c[0x0][0x148] ;  /* 0x00005200ff147b82 */ /* 0x000e220000000800 */
[----:B--2---:R-:W-:-:S07]  /*0ef0*/  IMAD R3, R7, R10, R6 ;  /* 0x0000000a07037224 */ /* 0x004fce00078e0206 */
[----:B------:R-:W2:Y:S01]  /*0f00*/  LDC R21, c[0x0][0x600] ;  /* 0x00018000ff157b82 */ /* 0x000ea20000000800 */
[-CC-:B----4-:R-:W-:Y:S02]  /*0f10*/  SHF.R.U64 R32, R22, R18.reuse, R9.reuse ;  /* 0x0000001216207219 */ /* 0x190fe40000001209 */
[----:B------:R-:W-:Y:S01]  /*0f20*/  SHF.R.U32.HI R7, RZ, R18, R9 ;  /* 0x00000012ff077219 */ /* 0x000fe20000011609 */
[----:B------:R-:W-:Y:S01]  /*0f30*/  IMAD.MOV.U32 R9, RZ, RZ, 0x1 ;  /* 0x00000001ff097424 */ /* 0x000fe200078e00ff */
[----:B------:R3:W4:Y:S03]  /*0f40*/  F2I.U32.TRUNC.NTZ R18, R8 ;  /* 0x0000000800127305 */ /* 0x000726000020f000 */
[----:B------:R-:W0:Y:S01]  /*0f50*/  LDC R25, c[0x0][0x648] ;  /* 0x00019200ff197b82 */ /* 0x000e220000000800 */
[-C--:B-1----:R-:W-:Y:S02]  /*0f60*/  SHF.L.U32 R6, R11, R24.reuse, RZ ;  /* 0x000000180b067219 */ /* 0x082fe400000006ff */
[----:B------:R-:W-:-:S02]  /*0f70*/  SHF.R.U64 R34, R32, R24, R7 ;  /* 0x0000001820227219 */ /* 0x000fc40000001207 */
[----:B------:R-:W-:Y:S02]  /*0f80*/  LOP3.LUT R13, RZ, R6, RZ, 0x33, !PT ;  /* 0x00000006ff0d7212 */ /* 0x000fe400078e33ff */
[-C--:B------:R-:W-:Y:S01]  /*0f90*/  SHF.R.U32.HI R7, RZ, R24.reuse, R7 ;  /* 0x00000018ff077219 */ /* 0x080fe20000011607 */
[----:B------:R-:W1:Y:S01]  /*0fa0*/  LDC R29, c[0x0][0x638] ;  /* 0x00018e00ff1d7b82 */ /* 0x000e620000000800 */
[----:B------:R-:W-:Y:S01]  /*0fb0*/  SHF.L.U32 R12, R9, R24, RZ ;  /* 0x00000018090c7219 */ /* 0x000fe200000006ff */
[----:B------:R-:W-:-:S06]  /*0fc0*/  IMAD.MOV.U32 R6, RZ, RZ, R34 ;  /* 0x000000ffff067224 */ /* 0x000fcc00078e0022 */
[----:B------:R-:W0:Y:S01]  /*0fd0*/  LDC R28, c[0x0][0x610] ;  /* 0x00018400ff1c7b82 */ /* 0x000e220000000800 */
[----:B---34-:R-:W-:Y:S05]  /*0fe0*/  @!P0 BRA `(.L_x_12) ;  /* 0x0000000000288947 */ /* 0x018fea0003800000 */
[----:B------:R-:W3:Y:S02]  /*0ff0*/  LDC R11, c[0x0][0x64c] ;  /* 0x00019300ff0b7b82 */ /* 0x000ee40000000800 */
[----:B---3--:R-:W-:-:S05]  /*1000*/  IADD3 R11, P0, R34, R11, RZ ;  /* 0x0000000b220b7210 */ /* 0x008fca0007f1e0ff */
[----:B------:R-:W-:-:S04]  /*1010*/  IMAD.X R19, RZ, RZ, R7, P0 ;  /* 0x000000ffff137224 */ /* 0x000fc800000e0607 */
[----:B------:R-:W-:-:S04]  /*1020*/  IMAD.WIDE.U32 R6, R19, R26, RZ ;  /* 0x0000001a13067225 */ /* 0x000fc800078e00ff */
[----:B------:R-:W-:-:S04]  /*1030*/  IMAD.WIDE.U32 R8, P0, R11, R27, R6 ;  /* 0x0000001b0b087225 */ /* 0x000fc80007800006 */
[----:B------:R-:W-:-:S04]  /*1040*/  IMAD.WIDE.U32 R6, R11, R26, RZ ;  /* 0x0000001a0b067225 */ /* 0x000fc800078e00ff */
[----:B------:R-:W-:Y:S01]  /*1050*/  IMAD.X R11, RZ, RZ, RZ, P0 ;  /* 0x000000ffff0b7224 */ /* 0x000fe200000e06ff */
[----:B------:R-:W-:Y:S01]  /*1060*/  IADD3 RZ, P0, R7, R8, RZ ;  /* 0x0000000807ff7210 */ /* 0x000fe20007f1e0ff */
[----:B------:R-:W-:-:S04]  /*1070*/  IMAD.MOV.U32 R10, RZ, RZ, R9 ;  /* 0x000000ffff0a7224 */ /* 0x000fc800078e0009 */
[----:B------:R-:W-:-:S08]  /*1080*/  IMAD.WIDE.U32.X R6, R19, R27, R10, P0 ;  /* 0x0000001b13067225 */ /* 0x000fd000000e040a */
.L_x_12:
[----:B0-----:R-:W-:Y:S01]  /*1090*/  SHF.R.U64 R6, R6, R25, R7 ;  /* 0x0000001906067219 */ /* 0x001fe20000001207 */
[----:B--2---:R-:W-:Y:S01]  /*10a0*/  VIADD R7, R21, 0xffffffff ;  /* 0xffffffff15077836 */ /* 0x004fe20000000000 */
[----:B------:R-:W-:Y:S01]  /*10b0*/  LOP3.LUT R13, R32, R13, RZ, 0xc0, !PT ;  /* 0x0000000d200d7212 */ /* 0x000fe200078ec0ff */
[----:B------:R-:W-:Y:S02]  /*10c0*/  IMAD.MOV R18, RZ, RZ, -R18 ;  /* 0x000000ffff127224 */ /* 0x000fe400078e0a12 */
[----:B------:R-:W-:Y:S01]  /*10d0*/  IMAD.MOV R8, RZ, RZ, -R6 ;  /* 0x000000ffff087224 */ /* 0x000fe200078e0a06 */
[----:B------:R-:W-:Y:S01]  /*10e0*/  LOP3.LUT R7, R22, R7, RZ, 0xc0, !PT ;  /* 0x0000000716077212 */ /* 0x000fe200078ec0ff */
[----:B------:R-:W-:Y:S02]  /*10f0*/  IMAD R12, R12, R6, R13 ;  /* 0x000000060c0c7224 */ /* 0x000fe400078e020d */
[----:B------:R-:W-:Y:S02]  /*1100*/  @P1 IMAD R3, R20, R18, R15 ;  /* 0x0000001214031224 */ /* 0x000fe400078e020f */
[----:B-1----:R-:W-:-:S02]  /*1110*/  IMAD R6, R8, R29, R34 ;  /* 0x0000001d08067224 */ /* 0x002fc400078e0222 */
[----:B------:R-:W-:Y:S02]  /*1120*/  IMAD R22, R12, R28, R3 ;  /* 0x0000001c0c167224 */ /* 0x000fe400078e0203 */
[----:B------:R-:W-:Y:S02]  /*1130*/  IMAD R7, R6, R21, R7 ;  /* 0x0000001506077224 */ /* 0x000fe400078e0207 */
[----:B------:R-:W-:Y:S02]  /*1140*/  IMAD.MOV.U32 R3, RZ, RZ, 0x1 ;  /* 0x00000001ff037424 */ /* 0x000fe400078e00ff */
[----:B------:R-:W-:Y:S01]  /*1150*/  IMAD.MOV.U32 R19, RZ, RZ, R30 ;  /* 0x000000ffff137224 */ /* 0x000fe200078e001e */
[----:B------:R-:W-:Y:S02]  /*1160*/  SEL R18, R7, R22, !P1 ;  /* 0x0000001607127207 */ /* 0x000fe40004800000 */
[----:B------:R-:W-:-:S07]  /*1170*/  SEL R22, R22, R7, !P1 ;  /* 0x0000000716167207 */ /* 0x000fce0004800000 */
.L_x_10:
[----:B------:R-:W-:Y:S05]  /*1180*/  @!P2 BRA `(.L_x_13) ;  /* 0x000000540070a947 */ /* 0x000fea0003800000 */
[----:B------:R-:W-:-:S13]  /*1190*/  ISETP.GT.U32.AND P0, PT, R31, 0x1, PT ;  /* 0x000000011f00780c */ /* 0x000fda0003f04070 */
[----:B------:R-:W-:Y:S05]  /*11a0*/  @P0 EXIT ;  /* 0x000000000000094d */ /* 0x000fea0003800000 */
.L_x_14:
[----:B------:R-:W-:-:S08]  /*11b0*/  NOP ;  /* 0x0000000000007918 */ /* 0x000fd00000000000 */
[----:B------:R-:W1:Y:S02]  /*11c0*/  USETMAXREG.TRY_ALLOC.CTAPOOL UP0, 0xe8 ;  /* 0x000000e8000079c8 */ /* 0x000e640008000600 */
[----:B-1----:R-:W-:-:S13]  /*11d0*/  PLOP3.LUT P0, PT, PT, PT, UP0, 0x80, 0x0 ;  /* 0x000000000000781c */ /* 0x002fda0003f0f008 */
[----:B------:R-:W-:Y:S05]  /*11e0*/  @!P0 BRA `(.L_x_14) ;  /* 0xfffffffc00f08947 */ /* 0x000fea000383ffff */
[----:B------:R-:W-:-:S13]  /*11f0*/  LOP3.LUT P0, RZ, R3, 0xff, RZ, 0xc0, !PT ;  /* 0x000000ff03ff7812 */ /* 0x000fda000780c0ff */
[----:B------:R-:W-:Y:S05]  /*1200*/  @!P0 EXIT ;  /* 0x000000000000894d */ /* 0x000fea0003800000 */
[----:B------:R-:W2:Y:S01]  /*1210*/  LDL.64 R8, [R1] ;  /* 0x0000000001087983 */ /* 0x000ea20000100a00 */
[----:B------:R-:W-:Y:S01]  /*1220*/  SHF.R.S32.HI R4, RZ, 0x1f, R5 ;  /* 0x0000001fff047819 */ /* 0x000fe20000011405 */
[----:B------:R-:W1:Y:S01]  /*1230*/  S2UR UR4, SR_CgaCtaId ;  /* 0x00000000000479c3 */ /* 0x000e620000008800 */
[----:B------:R-:W-:Y:S01]  /*1240*/  UISETP.LT.AND UP0, UPT, UR40, 0x1, UPT ;  /* 0x000000012800788c */ /* 0x000fe2000bf01270 */
[----:B------:R-:W-:Y:S01]  /*1250*/  LOP3.LUT R102, R23, 0x1, RZ, 0xfc, !PT ;  /* 0x0000000117667812 */ /* 0x000fe200078efcff */
[----:B------:R-:W-:Y:S01]  /*1260*/  UIADD3 UR5, UR43, -0x1, URZ ;  /* 0xffffffff2b057890 */ /* 0x000fe2000fffe03f */
[CC--:B------:R-:W-:Y:S01]  /*1270*/  LEA.HI R3, R4.reuse, R5.reuse, RZ, 0x2 ;  /* 0x0000000504037211 */ /* 0x0c0fe200078f10ff */
[----:B------:R-:W-:Y:S01]  /*1280*/  USEL UR42, UR40, 0x1, UP0 ;  /* 0x00000001282a7887 */ /* 0x000fe20008000000 */
[----:B------:R-:W-:Y:S01]  /*1290*/  LEA.HI R4, R4, R5, RZ, 0x5 ;  /* 0x0000000504047211 */ /* 0x000fe200078f28ff */
[----:B------:R-:W-:Y:S01]  /*12a0*/  UMOV UR41, 0x400 ;  /* 0x0000040000297882 */ /* 0x000fe20000000000 */
[--C-:B------:R-:W-:Y:S01]  /*12b0*/  SHF.R.S32.HI R90, RZ, 0x2, R3.reuse ;  /* 0x00000002ff5a7819 */ /* 0x100fe20000011403 */
[----:B------:R-:W3:Y:S01]  /*12c0*/  LDC R96, c[0x0][0x658] ;  /* 0x00019600ff607b82 */ /* 0x000ee20000000800 */
[----:B------:R-:W-:Y:S01]  /*12d0*/  SHF.R.S32.HI R7, RZ, 0x1f, R3 ;  /* 0x0000001fff077819 */ /* 0x000fe20000011403 */
[----:B------:R-:W-:Y:S01]  /*12e0*/  UISETP.NE.AND UP0, UPT, UR5, URZ, UPT ;  /* 0x0000003f0500728c */ /* 0x000fe2000bf05270 */
[----:B------:R-:W-:Y:S01]  /*12f0*/  LOP3.LUT R6, R3, 0xfffffffc, RZ, 0xc0, !PT ;  /* 0xfffffffc03067812 */ /* 0x000fe200078ec0ff */
[----:B------:R-:W-:Y:S01]  /*1300*/  ULDC UR6, c[0x0][0x284] ;  /* 0x0000a10000067ab9 */ /* 0x000fe20000000800 */
[----:B------:R-:W-:Y:S01]  /*1310*/  LEA.HI R7, R7, R90, RZ, 0x3 ;  /* 0x0000005a07077211 */ /* 0x000fe200078f18ff */
[----:B------:R-:W-:Y:S01]  /*1320*/  USHF.L.U32 UR45, UR40, 0x1, URZ ;  /* 0x00000001282d7899 */ /* 0x000fe2000800063f */
[----:B------:R-:W-:Y:S01]  /*1330*/  SHF.R.S32.HI R3, RZ, 0x5, R4 ;  /* 0x00000005ff037819 */ /* 0x000fe20000011404 */
[----:B------:R-:W4:Y:S01]  /*1340*/  LDC.64 R94, c[0x0][0x5c8] ;  /* 0x00017200ff5e7b82 */ /* 0x000f220000000a00 */
[----:B------:R-:W-:Y:S01]  /*1350*/  LOP3.LUT R7, R7, 0xfffffff8, RZ, 0xc0, !PT ;  /* 0xfffffff807077812 */ /* 0x000fe200078ec0ff */
[----:B------:R-:W-:Y:S01]  /*1360*/  IMAD.IADD R6, R5, 0x1, -R6 ;  /* 0x0000000105067824 */ /* 0x000fe200078e0a06 */
[----:B------:R-:W-:Y:S01]  /*1370*/  UIADD3 UR42, -UR42, UR40, URZ ;  /* 0x000000282a2a7290 */ /* 0x000fe2000fffe13f */
[----:B------:R-:W-:-:S02]  /*1380*/  IMAD.MOV.U32 R5, RZ, RZ, 0x1 ;  /* 0x00000001ff057424 */ /* 0x000fc400078e00ff */
[----:B------:R-:W-:Y:S01]  /*1390*/  IMAD.IADD R90, R90, 0x1, -R7 ;  /* 0x000000015a5a7824 */ /* 0x000fe200078e0a07 */
[----:B-1----:R-:W-:Y:S01]  /*13a0*/  ULEA UR41, UR4, UR41, 0x18 ;  /* 0x0000002904297291 */ /* 0x002fe2000f8ec03f */
[----:B------:R-:W1:Y:S01]  /*13b0*/  LDC R97, c[0x0][0x288] ;  /* 0x0000a200ff617b82 */ /* 0x000e620000000800 */
[----:B------:R-:W-:Y:S01]  /*13c0*/  USHF.L.U32 UR4, UR5, 0x3, URZ ;  /* 0x0000000305047899 */ /* 0x000fe2000800063f */
[--C-:B------:R-:W-:Y:S01]  /*13d0*/  IMAD R101, R3, -0x10, -R90.reuse ;  /* 0xfffffff003657824 */ /* 0x100fe200078e0a5a */
[--C-:B------:R-:W-:Y:S01]  /*13e0*/  SHF.R.S32.HI R91, RZ, 0x1f, R90.reuse ;  /* 0x0000001fff5b7819 */ /* 0x100fe2000001145a */
[----:B------:R-:W-:Y:S01]  /*13f0*/  USEL UR5, URZ, 0x1, UP0 ;  /* 0x000000013f057887 */ /* 0x000fe20008000000 */
[----:B------:R-:W-:Y:S01]  /*1400*/  IMAD.SHL.U32 R92, R6, 0x2, RZ ;  /* 0x00000002065c7824 */ /* 0x000fe200078e00ff */
[----:B------:R-:W-:Y:S01]  /*1410*/  UIADD3 UR46, UR41, 0x60, URZ ;  /* 0x00000060292e7890 */ /* 0x000fe2000fffe03f */
[----:B------:R-:W-:Y:S01]  /*1420*/  VIADD R101, R101, UR6 ;  /* 0x0000000665657c36 */ /* 0x000fe20008000000 */
[----:B------:R-:W0:Y:S01]  /*1430*/  LDC R99, c[0x0][0x600] ;  /* 0x00018000ff637b82 */ /* 0x000e220000000800 */
[----:B------:R-:W-:Y:S01]  /*1440*/  IMAD.WIDE R90, R3, 0x10, R90 ;  /* 0x00000010035a7825 */ /* 0x000fe200078e025a */
[----:B------:R-:W-:Y:S01]  /*1450*/  ULOP3.LUT UR4, UR4, 0x8, URZ, 0xc0, !UPT ;  /* 0x0000000804047892 */ /* 0x000fe2000f8ec03f */
[----:B------:R-:W-:Y:S01]  /*1460*/  SHF.R.S32.HI R93, RZ, 0x1f, R92 ;  /* 0x0000001fff5d7819 */ /* 0x000fe2000001145c */
[----:B------:R-:W-:Y:S01]  /*1470*/  ULEA UR43, UR43, UR46, 0x3 ;  /* 0x0000002e2b2b7291 */ /* 0x000fe2000f8e183f */
[----:B------:R-:W-:Y:S01]  /*1480*/  IMAD.MOV.U32 R3, RZ, RZ, -0x1 ;  /* 0xffffffffff037424 */ /* 0x000fe200078e00ff */
[----:B------:R-:W-:Y:S01]  /*1490*/  ULOP3.LUT UR47, UR4, 0x8, URZ, 0x3c, !UPT ;  /* 0x00000008042f7892 */ /* 0x000fe2000f8e3c3f */
[----:B------:R-:W-:Y:S01]  /*14a0*/  IMAD.U32 R103, RZ, RZ, UR5 ;  /* 0x00000005ff677e24 */ /* 0x000fe2000f8e00ff */
[C---:B----4-:R-:W-:Y:S01]  /*14b0*/  SHF.L.U64.HI R95, R94.reuse, 0x3, R95 ;  /* 0x000000035e5f7819 */ /* 0x050fe2000001025f */
[----:B------:R-:W-:Y:S01]  /*14c0*/  IMAD.SHL.U32 R94, R94, 0x8, RZ ;  /* 0x000000085e5e7824 */ /* 0x000fe200078e00ff */
[-C--:B---3--:R-:W-:Y:S01]  /*14d0*/  SHF.L.U32 R3, R3, R96.reuse, RZ ;  /* 0x0000006003037219 */ /* 0x088fe200000006ff */
[----:B------:R-:W-:Y:S01]  /*14e0*/  ULOP3.LUT UR44, UR4, 0x18, URZ, 0x3c, !UPT ;  /* 0x00000018042c7892 */ /* 0x000fe2000f8e3c3f */
[----:B------:R-:W-:-:S02]  /*14f0*/  SHF.L.U32 R96, R5, R96, RZ ;  /* 0x0000006005607219 */ /* 0x000fc400000006ff */
[----:B------:R-:W-:Y:S01]  /*1500*/  LOP3.LUT R100, RZ, R3, RZ, 0x33, !PT ;  /* 0x00000003ff647212 */ /* 0x000fe200078e33ff */
[----:B-1----:R-:W-:Y:S02]  /*1510*/  IMAD R97, R6, -0x2, R97 ;  /* 0xfffffffe06617824 */ /* 0x002fe400078e0261 */
[----:B0-----:R-:W-:Y:S01]  /*1520*/  VIADD R99, R99, 0xffffffff ;  /* 0xffffffff63637836 */ /* 0x001fe20000000000 */
[----:B--2---:R-:W-:-:S07]  /*1530*/  SHF.L.U64.HI R98, R8, 0x1, R0 ;  /* 0x0000000108627819 */ /* 0x004fce0000010200 */
.L_x_162:
[----:B------:R-:W-:-:S04]  /*1540*/  SHF.L.U32 R0, R103, 0x1f, RZ ;  /* 0x0000001f67007819 */ /* 0x000fc800000006ff */
[----:B------:R-:W0:Y:S02]  /*1550*/  SYNCS.PHASECHK.TRANS64.TRYWAIT P0, [UR43+-0x8], R0 ;  /* 0xfffff800ff0075a7 */ /* 0x000e24000800016b */
[----:B01-34-:R-:W-:Y:S05]  /*1560*/  @!P0 BRA `(.L_x_15) ;  /* 0x0000006000848947 */ /* 0x01bfea0003800000 */
.L_x_185:
[----:B------:R-:W-:Y:S02]  /*1570*/  ULDC UR4, c[0x0][0x28c] ;  /* 0x0000a30000047ab9 */ /* 0x000fe40000000800 */
[----:B------:R-:W-:-:S13]  /*1580*/  ISETP.LT.AND P0, PT, RZ, UR4, PT ;  /* 0x00000004ff007c0c */ /* 0x000fda000bf01270 */
[----:B------:R-:W-:Y:S05]  /*1590*/  @P0 BRA `(.L_x_16) ;  /* 0x0000000000400947 */ /* 0x000fea0003800000 */
[----:B0-----:R-:W-:Y:S01]  /*15a0*/  MOV R0, 0x0 ;  /* 0x0000000000007802 */ /* 0x001fe20000000f00 */
[----:B------:R-:W-:Y:S01]  /*15b0*/  ULDC.64 UR4, c[0x4][0x68] ;  /* 0x01001a0000047ab9 */ /* 0x000fe20000000a00 */
[----:B------:R-:W-:Y:S01]  /*15c0*/  ULDC.64 UR6, c[0x4][0x8] ;  /* 0x0100020000067ab9 */ /* 0x000fe20000000a00 */
[----:B------:R-:W-:Y:S01]  /*15d0*/  IMAD.U32 R4, RZ, RZ, UR4 ;  /* 0x00000004ff047e24 */ /* 0x000fe2000f8e00ff */
[----:B------:R0:W1:Y:S01]  /*15e0*/  LDC.64 R14, c[0x4][R0] ;  /* 0x01000000000e7b82 */ /* 0x0000620000000a00 */
[----:B------:R-:W-:Y:S01]  /*15f0*/  IMAD.U32 R5, RZ, RZ, UR5 ;  /* 0x00000005ff057e24 */ /* 0x000fe2000f8e00ff */
[----:B------:R-:W-:Y:S01]  /*1600*/  ULDC.64 UR4, c[0x4][0x70] ;  /* 0x01001c0000047ab9 */ /* 0x000fe20000000a00 */
[----:B------:R-:W-:Y:S02]  /*1610*/  IMAD.U32 R10, RZ, RZ, UR6 ;  /* 0x00000006ff0a7e24 */ /* 0x000fe4000f8e00ff */
[----:B------:R-:W-:Y:S02]  /*1620*/  IMAD.U32 R6, RZ, RZ, UR4 ;  /* 0x00000004ff067e24 */ /* 0x000fe4000f8e00ff */
[----:B------:R-:W-:-:S02]  /*1630*/  IMAD.U32 R7, RZ, RZ, UR5 ;  /* 0x00000005ff077e24 */ /* 0x000fc4000f8e00ff */
[----:B------:R-:W-:Y:S02]  /*1640*/  IMAD.U32 R11, RZ, RZ, UR7 ;  /* 0x00000007ff0b7e24 */ /* 0x000fe4000f8e00ff */
[----:B------:R-:W-:Y:S02]  /*1650*/  IMAD.MOV.U32 R8, RZ, RZ, 0x1e1 ;  /* 0x000001e1ff087424 */ /* 0x000fe400078e00ff */
[----:B------:R-:W-:Y:S02]  /*1660*/  IMAD.MOV.U32 R12, RZ, RZ, 0x1 ;  /* 0x00000001ff0c7424 */ /* 0x000fe400078e00ff */
[----:B0-----:R-:W-:-:S07]  /*1670*/  IMAD.MOV.U32 R13, RZ, RZ, RZ ;  /* 0x000000ffff0d7224 */ /* 0x001fce00078e00ff */
[----:B------:R-:W-:-:S07]  /*1680*/  LEPC R20, `(.L_x_16) ;  /* 0x000000001014794e */ /* 0x000fce0000000000 */
[----:B-1---5:R-:W-:Y:S05]  /*1690*/  CALL.ABS.NOINC R14 ;  /* 0x000000000e007343 */ /* 0x022fea0003c00000 */
.L_x_16:
[----:B------:R-:W-:-:S13]  /*16a0*/  ISETP.NE.AND P0, PT, R102, 0x3, PT ;  /* 0x000000036600780c */ /* 0x000fda0003f05270 */
[----:B------:R-:W-:Y:S05]  /*16b0*/  @!P0 BRA `(.L_x_17) ;  /* 0x0000000000048947 */ /* 0x000fea0003800000 */
[----:B------:R-:W-:Y:S01]  /*16c0*/  BPT.TRAP 0x1 ;  /* 0x000000040000795c */ /* 0x000fe20000300000 */
.L_x_17:
[----:B0-----:R-:W-:Y:S02]  /*16d0*/  IMAD.U32 R3, RZ, RZ, UR38 ;  /* 0x00000026ff037e24 */ /* 0x001fe4000f8e00ff */
[----:B------:R-:W-:-:S03]  /*16e0*/  IMAD.U32 R0, RZ, RZ, UR39 ;  /* 0x00000027ff007e24 */ /* 0x000fc6000f8e00ff */
[----:B------:R-:W-:Y:S02]  /*16f0*/  LEA R3, R3, UR41, 0x3 ;  /* 0x0000002903037c11 */ /* 0x000fe4000f8e18ff */
[----:B------:R-:W-:-:S04]  /*1700*/  SHF.L.U32 R0, R0, 0x1f, RZ ;  /* 0x0000001f00007819 */ /* 0x000fc800000006ff */
[----:B------:R0:W1:Y:S01]  /*1710*/  SYNCS.PHASECHK.TRANS64.TRYWAIT P1, [R3+URZ], R0 ;  /* 0x00000000030075a7 */ /* 0x000062000802017f */
[----:B------:R-:W-:Y:S05]  /*1720*/  @!P0 BRA `(.L_x_18) ;  /* 0x0000000000048947 */ /* 0x000fea0003800000 */
[----:B------:R-:W-:Y:S01]  /*1730*/  BPT.TRAP 0x1 ;  /* 0x000000040000795c */ /* 0x000fe20000300000 */
.L_x_18:
[----:B------:R-:W-:-:S05]  /*1740*/  IMAD.U32 R4, RZ, RZ, UR42 ;  /* 0x0000002aff047e24 */ /* 0x000fca000f8e00ff */
[----:B------:R-:W-:Y:S01]  /*1750*/  ISETP.GE.AND P2, PT, R4, 0x1, PT ;  /* 0x000000010400780c */ /* 0x000fe20003f46270 */
[----:B-1----:R-:W-:-:S12]  /*1760*/  @P1 BRA `(.L_x_19) ;  /* 0x0000000000081947 */ /* 0x002fd80003800000 */
[----:B------:R-:W1:Y:S02]  /*1770*/  SYNCS.PHASECHK.TRANS64.TRYWAIT P1, [R3+URZ], R0 ;  /* 0x00000000030075a7 */ /* 0x000e64000802017f */
[----:B-1----:R-:W-:Y:S05]  /*1780*/  @!P1 BRA `(.L_x_20) ;  /* 0x0000006000149947 */ /* 0x002fea0003800000 */
.L_x_19:
[----:B------:R-:W-:Y:S05]  /*1790*/  WARPSYNC.ALL ;  /* 0x0000000000007948 */ /* 0x000fea0003800000 */
[----:B------:R-:W-:Y:S01]  /*17a0*/  UIADD3 UR4, UR41, 0x180, URZ ;  /* 0x0000018029047890 */ /* 0x000fe2000fffe03f */
[----:B------:R-:W-:Y:S01]  /*17b0*/  WARPGROUP.ARRIVE ;  /* 0x00000000000079c5 */ /* 0x000fe20000000000 */
[----:B------:R-:W-:Y:S02]  /*17c0*/  UIADD3 UR5, UR41, 0xa180, URZ ;  /* 0x0000a18029057890 */ /* 0x000fe4000fffe03f */
[----:B------:R-:W-:Y:S02]  /*17d0*/  USHF.R.U32.HI UR4, URZ, 0x4, UR4 ;  /* 0x000000043f047899 */ /* 0x000fe40008011604 */
[----:B------:R-:W-:-:S02]  /*17e0*/  USHF.R.U32.HI UR5, URZ, 0x4, UR5 ;  /* 0x000000043f057899 */ /* 0x000fc40008011605 */
[----:B------:R-:W-:Y:S02]  /*17f0*/  ULOP3.LUT UR4, UR4, 0x3fff, URZ, 0xc0, !UPT ;  /* 0x00003fff04047892 */ /* 0x000fe4000f8ec03f */
[----:B------:R-:W-:Y:S02]  /*1800*/  ULOP3.LUT UR5, UR5, 0x3fff, URZ, 0xc0, !UPT ;  /* 0x00003fff05057892 */ /* 0x000fe4000f8ec03f */
[----:B------:R-:W-:Y:S02]  /*1810*/  ULOP3.LUT UR8, UR4, 0x10000, URZ, 0xfc, !UPT ;  /* 0x0001000004087892 */ /* 0x000fe4000f8efc3f */
[----:B------:R-:W-:Y:S02]  /*1820*/  ULOP3.LUT UR9, UR5, 0x10000, URZ, 0xfc, !UPT ;  /* 0x0001000005097892 */ /* 0x000fe4000f8efc3f */
[----:B------:R-:W-:Y:S02]  /*1830*/  ULEA UR10, UR38, UR8, 0x9 ;  /* 0x00000008260a7291 */ /* 0x000fe4000f8e483f */
[----:B------:R-:W-:Y:S01]  /*1840*/  ULEA UR11, UR38, UR9, 0xa ;  /* 0x00000009260b7291 */ /* 0x000fe2000f8e503f */
[----:B------:R-:W-:Y:S01]  /*1850*/  UMOV UR5, 0x40000040 ;  /* 0x4000004000057882 */ /* 0x000fe20000000000 */
[----:B------:R-:W-:-:S03]  /*1860*/  UMOV UR7, 0x40000040 ;  /* 0x4000004000077882 */ /* 0x000fc60000000000 */
[----:B------:R-:W-:Y:S02]  /*1870*/  UMOV UR4, UR10 ;  /* 0x0000000a00047c82 */ /* 0x000fe40008000000 */
[----:B------:R-:W-:Y:S02]  /*1880*/  UMOV UR6, UR11 ;  /* 0x0000000b00067c82 */ /* 0x000fe40008000000 */
[----:B------:R-:W-:Y:S01]  /*1890*/  HGMMA.64x128x16.F32 R24, gdesc[UR4], RZ, !UPT, gsb0 ;  /* 0x01e00000041879f0 */ /* 0x000fe2000c0008ff */
[----:B------:R-:W-:Y:S02]  /*18a0*/  UIADD3 UR4, UR10, 0x2, URZ ;  /* 0x000000020a047890 */ /* 0x000fe4000fffe03f */
[----:B------:R-:W-:Y:S01]  /*18b0*/  UIADD3 UR6, UR11, 0x2, URZ ;  /* 0x000000020b067890 */ /* 0x000fe2000fffe03f */
[----:B------:R-:W-:Y:S01]  /*18c0*/  UMOV UR5, 0x40000040 ;  /* 0x4000004000057882 */ /* 0x000fe20000000000 */
[----:B------:R-:W-:Y:S01]  /*18d0*/  UMOV UR7, 0x40000040 ;  /* 0x4000004000077882 */ /* 0x000fe20000000000 */
[----:B------:R-:W-:-:S02]  /*18e0*/  WARPGROUP.DEPBAR.LE gsb0, 0x0 ;  /* 0x00008000000079c5 */ /* 0x000fc40000010000 */
[----:B------:R-:W-:-:S06]  /*18f0*/  WARPGROUP.ARRIVE ;  /* 0x00000000000079c5 */ /* 0x000fcc0000000000 */
[----:B------:R-:W-:Y:S01]  /*1900*/  HGMMA.64x128x16.F32 R24, gdesc[UR4], R24, gsb0 ;  /* 0x01e00000041879f0 */ /* 0x000fe20008000818 */
[----:B------:R-:W-:Y:S02]  /*1910*/  UIADD3 UR4, UR10, 0x4, URZ ;  /* 0x000000040a047890 */ /* 0x000fe4000fffe03f */
[----:B------:R-:W-:Y:S01]  /*1920*/  UIADD3 UR6, UR11, 0x4, URZ ;  /* 0x000000040b067890 */ /* 0x000fe2000fffe03f */
[----:B------:R-:W-:Y:S01]  /*1930*/  UMOV UR5, 0x40000040 ;  /* 0x4000004000057882 */ /* 0x000fe20000000000 */
[----:B------:R-:W-:Y:S01]  /*1940*/  UMOV UR7, 0x40000040 ;  /* 0x4000004000077882 */ /* 0x000fe20000000000 */
[----:B------:R-:W-:Y:S02]  /*1950*/  WARPGROUP.DEPBAR.LE gsb0, 0x0 ;  /* 0x00008000000079c5 */ /* 0x000fe40000010000 */
        /* <DEDUP_REMOVED lines=8> */
[----:B------:R-:W-:Y:S03]  /*19e0*/  HGMMA.64x128x16.F32 R24, gdesc[UR4], R24, gsb0 ;  /* 0x01e00000041879f0 */ /* 0x000fe60008000818 */
[----:B------:R-:W-:Y:S02]  /*19f0*/  WARPGROUP.DEPBAR.LE gsb0, 0x0 ;  /* 0x00008000000079c5 */ /* 0x000fe40000010000 */
[----:B------:R-:W-:Y:S05]  /*1a00*/  @!P2 BRA `(.L_x_21) ;  /* 0x000000040010a947 */ /* 0x000fea0003800000 */
[----:B------:R-:W-:Y:S01]  /*1a10*/  UIADD3 UR4, UR38, 0x1, URZ ;  /* 0x0000000126047890 */ /* 0x000fe2000fffe03f */
[----:B01----:R-:W-:Y:S01]  /*1a20*/  IMAD.U32 R0, RZ, RZ, UR42 ;  /* 0x0000002aff007e24 */ /* 0x003fe2000f8e00ff */
[----:B------:R-:W-:Y:S02]  /*1a30*/  UMOV UR11, UR38 ;  /* 0x00000026000b7c82 */ /* 0x000fe40008000000 */
[----:B------:R-:W-:-:S04]  /*1a40*/  UISETP.NE.AND UP0, UPT, UR4, 0x5, UPT ;  /* 0x000000050400788c */ /* 0x000fc8000bf05270 */
[----:B------:R-:W-:Y:S02]  /*1a50*/  USEL UR5, URZ, 0x1, UP0 ;  /* 0x000000013f057887 */ /* 0x000fe40008000000 */
[----:B------:R-:W-:Y:S02]  /*1a60*/  USEL UR10, UR4, URZ, UP0 ;  /* 0x0000003f040a7287 */ /* 0x000fe40008000000 */
[----:B------:R-:W-:-:S06]  /*1a70*/  ULOP3.LUT UR5, UR39, UR5, URZ, 0x3c, !UPT ;  /* 0x0000000527057292 */ /* 0x000fcc000f8e3c3f */
[----:B------:R-:W-:-:S07]  /*1a80*/  IMAD.U32 R5, RZ, RZ, UR5 ;  /* 0x00000005ff057e24 */ /* 0x000fce000f8e00ff */
.L_x_28:
[----:B01----:R-:W-:Y:S05]  /*1a90*/  @!P0 BRA `(.L_x_22) ;  /* 0x0000000000048947 */ /* 0x003fea0003800000 */
[----:B------:R-:W-:Y:S01]  /*1aa0*/  BPT.TRAP 0x1 ;  /* 0x000000040000795c */ /* 0x000fe20000300000 */
.L_x_22:
[----:B------:R-:W-:Y:S01]  /*1ab0*/  ULEA UR4, UR10, UR41, 0x3 ;  /* 0x000000290a047291 */ /* 0x000fe2000f8e183f */
[----:B------:R-:W-:-:S08]  /*1ac0*/  SHF.L.U32 R3, R5, 0x1f, RZ ;  /* 0x0000001f05037819 */ /* 0x000fd000000006ff */
[----:B------:R0:W1:Y:S01]  /*1ad0*/  SYNCS.PHASECHK.TRANS64.TRYWAIT P1, [UR4], R3 ;  /* 0x00000003ff0075a7 */ /* 0x0000620008020144 */
[----:B------:R-:W-:Y:S05]  /*1ae0*/  @!P0 BRA `(.L_x_23) ;  /* 0x0000000000048947 */ /* 0x000fea0003800000 */
[----:B------:R-:W-:Y:S01]  /*1af0*/  BPT.TRAP 0x1 ;  /* 0x000000040000795c */ /* 0x000fe20000300000 */
.L_x_23:
[----:B-1----:R-:W-:Y:S05]  /*1b00*/  @P1 BRA `(.L_x_24) ;  /* 0x0000000000081947 */ /* 0x002fea0003800000 */
[----:B------:R-:W1:Y:S02]  /*1b10*/  SYNCS.PHASECHK.TRANS64.TRYWAIT P1, [UR4], R3 ;  /* 0x00000003ff0075a7 */ /* 0x000e640008020144 */
[----:B-1----:R-:W-:Y:S05]  /*1b20*/  @!P1 BRA `(.L_x_25) ;  /* 0x0000005c00409947 */ /* 0x002fea0003800000 */
.L_x_24:
[----:B------:R-:W-:Y:S01]  /*1b30*/  ULEA UR12, UR10, UR8, 0x9 ;  /* 0x000000080a0c7291 */ /* 0x000fe2000f8e483f */
[----:B------:R-:W-:Y:S01]  /*1b40*/  WARPGROUP.ARRIVE ;  /* 0x00000000000079c5 */ /* 0x000fe20000000000 */
[----:B------:R-:W-:Y:S01]  /*1b50*/  ULEA UR13, UR10, UR9, 0xa ;  /* 0x000000090a0d7291 */ /* 0x000fe2000f8e503f */
[----:B------:R-:W-:Y:S01]  /*1b60*/  UMOV UR5, 0x40000040 ;  /* 0x4000004000057882 */ /* 0x000fe20000000000 */
[----:B------:R-:W-:-:S03]  /*1b70*/  UMOV UR7, 0x40000040 ;  /* 0x4000004000077882 */ /* 0x000fc60000000000 */
[----:B------:R-:W-:Y:S02]  /*1b80*/  UMOV UR4, UR12 ;  /* 0x0000000c00047c82 */ /* 0x000fe40008000000 */
[----:B------:R-:W-:Y:S02]  /*1b90*/  UMOV UR6, UR13 ;  /* 0x0000000d00067c82 */ /* 0x000fe40008000000 */
[----:B------:R-:W-:Y:S01]  /*1ba0*/  HGMMA.64x128x16.F32 R24, gdesc[UR4], R24, gsb0 ;  /* 0x01e00000041879f0 */ /* 0x000fe20008000818 */
        /* <DEDUP_REMOVED lines=23> */
[----:B------:R-:W-:Y:S01]  /*1d20*/  BPT.TRAP 0x1 ;  /* 0x000000040000795c */ /* 0x000fe20000300000 */
.L_x_26:
[----:B------:R-:W-:Y:S01]  /*1d30*/  ULEA UR4, UR11, UR41, 0x3 ;  /* 0x000000290b047291 */ /* 0x000fe2000f8e183f */
[----:B------:R-:W-:-:S03]  /*1d40*/  ISETP.GT.U32.AND P1, PT, R23, 0x1, PT ;  /* 0x000000011700780c */ /* 0x000fc60003f24070 */
[----:B------:R-:W-:-:S04]  /*1d50*/  UIADD3 UR4, UR4, 0x28, URZ ;  /* 0x0000002804047890 */ /* 0x000fc8000fffe03f */
[----:B------:R-:W-:-:S09]  /*1d60*/  UPRMT UR4, URZ, 0x654, UR4 ;  /* 0x000006543f047896 */ /* 0x000fd20008000004 */
[----:B------:R-:W-:Y:S01]  /*1d70*/  SYNCS.ARRIVE.TRANS64.RED.A1T0 RZ, [UR4], RZ ;  /* 0x000000ffffff79a7 */ /* 0x000fe20008100404 */
[----:B------:R-:W-:Y:S05]  /*1d80*/  @P1 BRA `(.L_x_27) ;  /* 0x0000000000041947 */ /* 0x000fea0003800000 */
[----:B------:R-:W-:Y:S01]  /*1d90*/  BPT.TRAP 0x1 ;  /* 0x000000040000795c */ /* 0x000fe20000300000 */
.L_x_27:
[----:B------:R-:W-:Y:S01]  /*1da0*/  UIADD3 UR10, UR10, 0x1, URZ ;  /* 0x000000010a0a7890 */ /* 0x000fe2000fffe03f */
[C---:B------:R-:W-:Y:S01]  /*1db0*/  ISETP.GT.AND P1, PT, R0.reuse, 0x1, PT ;  /* 0x000000010000780c */ /* 0x040fe20003f24270 */
[----:B------:R-:W-:Y:S01]  /*1dc0*/  UIADD3 UR11, UR11, 0x1, URZ ;  /* 0x000000010b0b7890 */ /* 0x000fe2000fffe03f */
[----:B------:R-:W-:Y:S01]  /*1dd0*/  VIADD R0, R0, 0xffffffff ;  /* 0xffffffff00007836 */ /* 0x000fe20000000000 */
[----:B------:R-:W-:Y:S02]  /*1de0*/  UISETP.NE.AND UP0, UPT, UR10, 0x5, UPT ;  /* 0x000000050a00788c */ /* 0x000fe4000bf05270 */
[----:B------:R-:W-:Y:S02]  /*1df0*/  UISETP.NE.AND UP1, UPT, UR11, 0x5, UPT ;  /* 0x000000050b00788c */ /* 0x000fe4000bf25270 */
[----:B------:R-:W-:Y:S02]  /*1e00*/  USEL UR4, URZ, 0x1, UP0 ;  /* 0x000000013f047887 */ /* 0x000fe40008000000 */
[----:B------:R-:W-:-:S02]  /*1e10*/  USEL UR10, UR10, URZ, UP0 ;  /* 0x0000003f0a0a7287 */ /* 0x000fc40008000000 */
[----:B------:R-:W-:Y:S02]  /*1e20*/  USEL UR11, UR11, URZ, UP1 ;  /* 0x0000003f0b0b7287 */ /* 0x000fe40008800000 */
[----:B------:R-:W-:Y:S01]  /*1e30*/  LOP3.LUT R5, R5, UR4, RZ, 0x3c, !PT ;  /* 0x0000000405057c12 */ /* 0x000fe2000f8e3cff */
[----:B------:R-:W-:Y:S09]  /*1e40*/  @P1 BRA `(.L_x_28) ;  /* 0xfffffffc00101947 */ /* 0x000ff2000383ffff */
.L_x_21:
[----:B01----:R-:W0:Y:S01]  /*1e50*/  LDC R0, c[0x0][0x28c] ;  /* 0x0000a300ff007b82 */ /* 0x003e220000000800 */
[----:B------:R-:W-:-:S04]  /*1e60*/  IMAD.U32 R3, RZ, RZ, UR47 ;  /* 0x0000002fff037e24 */ /* 0x000fc8000f8e00ff */
[----:B------:R1:W-:Y:S01]  /*1e70*/  SYNCS.ARRIVE.TRANS64.A1T0 RZ, [R3+UR46], RZ ;  /* 0x000000ff03ff79a7 */ /* 0x0003e2000810002e */
[----:B0-----:R-:W-:-:S13]  /*1e80*/  ISETP.GE.AND P1, PT, R0, 0x1, PT ;  /* 0x000000010000780c */ /* 0x001fda0003f26270 */
[----:B-1----:R-:W-:Y:S05]  /*1e90*/  @!P1 BRA `(.L_x_29) ;  /* 0x0000000000349947 */ /* 0x002fea0003800000 */
[----:B------:R-:W-:Y:S05]  /*1ea0*/  @!P0 BRA `(.L_x_30) ;  /* 0x0000000000048947 */ /* 0x000fea0003800000 */
[----:B------:R-:W-:Y:S01]  /*1eb0*/  BPT.TRAP 0x1 ;  /* 0x000000040000795c */ /* 0x000fe20000300000 */
.L_x_30:
[----:B------:R-:W-:Y:S01]  /*1ec0*/  UIADD3 UR6, UR38, UR42, URZ ;  /* 0x0000002a26067290 */ /* 0x000fe2000fffe03f */
[----:B------:R-:W-:-:S03]  /*1ed0*/  ISETP.GT.U32.AND P0, PT, R23, 0x1, PT ;  /* 0x000000011700780c */ /* 0x000fc60003f04070 */
[----:B------:R-:W-:-:S04]  /*1ee0*/  UIMAD.WIDE.U32 UR4, UR6, -0x33333333, URZ ;  /* 0xcccccccd060478a5 */ /* 0x000fc8000f8e003f */
[----:B------:R-:W-:-:S04]  /*1ef0*/  USHF.R.U32.HI UR4, URZ, 0x2, UR5 ;  /* 0x000000023f047899 */ /* 0x000fc80008011605 */
[----:B------:R-:W-:-:S04]  /*1f00*/  UIMAD UR6, UR4, -0x5, UR6 ;  /* 0xfffffffb040678a4 */ /* 0x000fc8000f8e0206 */
[----:B------:R-:W-:-:S04]  /*1f10*/  ULEA UR6, UR6, UR41, 0x3 ;  /* 0x0000002906067291 */ /* 0x000fc8000f8e183f */
[----:B------:R-:W-:-:S04]  /*1f20*/  UIADD3 UR6, UR6, 0x28, URZ ;  /* 0x0000002806067890 */ /* 0x000fc8000fffe03f */
[----:B------:R-:W-:-:S09]  /*1f30*/  UPRMT UR6, URZ, 0x654, UR6 ;  /* 0x000006543f067896 */ /* 0x000fd20008000006 */
[----:B------:R-:W-:Y:S01]  /*1f40*/  SYNCS.ARRIVE.TRANS64.RED.A1T0 RZ, [UR6], RZ ;  /* 0x000000ffffff79a7 */ /* 0x000fe20008100406 */
[----:B------:R-:W-:Y:S05]  /*1f50*/  @P0 BRA `(.L_x_29) ;  /* 0x0000000000040947 */ /* 0x000fea0003800000 */
[----:B------:R-:W-:Y:S01]  /*1f60*/  BPT.TRAP 0x1 ;  /* 0x000000040000795c */ /* 0x000fe20000300000 */
.L_x_29:
[----:B------:R-:W-:Y:S01]  /*1f70*/  SHF.L.U32 R0, R103, 0x1f, RZ ;  /* 0x0000001f67007819 */ /* 0x000fe200000006ff */
[----:B------:R-:W-:Y:S01]  /*1f80*/  UIADD3 UR38, UR38, UR45, URZ ;  /* 0x0000002d26267290 */ /* 0x000fe2000fffe03f */
[----:B------:R-:W-:Y:S01]  /*1f90*/  SHF.R.S32.HI R9, RZ, 0x1f, R19 ;  /* 0x0000001fff097819 */ /* 0x000fe20000011413 */
[----:B------:R-:W-:Y:S01]  /*1fa0*/  UISETP.GE.U32.AND UP1, UPT, UR45, 0x5, UPT ;  /* 0x000000052d00788c */ /* 0x000fe2000bf26070 */
[----:B------:R-:W0:Y:S01]  /*1fb0*/  SYNCS.PHASECHK.TRANS64.TRYWAIT P0, [UR43+0x8], R0 ;  /* 0x00000800ff0075a7 */ /* 0x000e22000800016b */
[----:B------:R-:W-:-:S04]  /*1fc0*/  UISETP.GT.U32.AND UP0, UPT, UR38, 0x4, UPT ;  /* 0x000000042600788c */ /* 0x000fc8000bf04070 */
[----:B------:R-:W-:-:S04]  /*1fd0*/  UISETP.LT.U32.AND UP0, UPT, UR45, 0x5, UP0 ;  /* 0x000000052d00788c */ /* 0x000fc80008701070 */
[----:B------:R-:W-:Y:S02]  /*1fe0*/  USEL UR6, URZ, 0x1, !UP0 ;  /* 0x000000013f067887 */ /* 0x000fe4000c000000 */
[----:B------:R-:W-:Y:S02]  /*1ff0*/  @UP1 UIMAD.WIDE.U32 UR4, UR38, -0x33333333, URZ ;  /* 0xcccccccd260418a5 */ /* 0x000fe4000f8e003f */
[----:B------:R-:W-:Y:S02]  /*2000*/  ULOP3.LUT UR39, UR39, UR6, URZ, 0x3c, !UPT ;  /* 0x0000000627277292 */ /* 0x000fe4000f8e3c3f */
[----:B------:R-:W-:-:S04]  /*2010*/  @UP1 USHF.R.U32.HI UR4, URZ, 0x2, UR5 ;  /* 0x000000023f041899 */ /* 0x000fc80008011605 */
[----:B------:R-:W-:Y:S01]  /*2020*/  @UP1 ULOP3.LUT UR39, UR39, 0x1, UR4, 0x78, !UPT ;  /* 0x0000000127271892 */ /* 0x000fe2000f8e7804 */
[----:B0-----:R-:W-:Y:S11]  /*2030*/  @!P0 BRA `(.L_x_31) ;  /* 0x0000005800148947 */ /* 0x001ff60003800000 */
.L_x_186:
[----:B------:R-:W-:Y:S01]  /*2040*/  ULDC.64 UR4, c[0x0][0x5d0] ;  /* 0x0001740000047ab9 */ /* 0x000fe20000000a00 */
[----:B------:R-:W-:Y:S01]  /*2050*/  ULDC UR6, c[0x0][0x284] ;  /* 0x0000a10000067ab9 */ /* 0x000fe20000000800 */
[----:B0-----:R-:W-:Y:S02]  /*2060*/  IMAD R0, R9, UR4, RZ ;  /* 0x0000000409007c24 */ /* 0x001fe4000f8e02ff */
[----:B------:R-:W-:Y:S02]  /*2070*/  IMAD.SHL.U32 R12, R18, 0x80, RZ ;  /* 0x00000080120c7824 */ /* 0x000fe400078e00ff */
[C---:B------:R-:W-:Y:S02]  /*2080*/  IMAD R3, R19.reuse, UR5, R0 ;  /* 0x0000000513037c24 */ /* 0x040fe4000f8e0200 */
[----:B------:R-:W-:Y:S01]  /*2090*/  IMAD.SHL.U32 R0, R22, 0x40, RZ ;  /* 0x0000004016007824 */ /* 0x000fe200078e00ff */
[----:B------:R-:W-:Y:S01]  /*20a0*/  SHF.R.S32.HI R13, RZ, 0x1f, R12 ;  /* 0x0000001fff0d7819 */ /* 0x000fe2000001140c */
[----:B------:R-:W-:Y:S01]  /*20b0*/  IMAD.WIDE.U32 R4, R19, UR4, R92 ;  /* 0x0000000413047c25 */ /* 0x000fe2000f8e005c */
[----:B------:R-:W-:-:S02]  /*20c0*/  ULDC.64 UR4, c[0x0][0x5c8] ;  /* 0x0001720000047ab9 */ /* 0x000fc40000000a00 */
[----:B------:R-:W-:Y:S01]  /*20d0*/  ISETP.GE.AND P0, PT, R0, UR6, PT ;  /* 0x0000000600007c0c */ /* 0x000fe2000bf06270 */
[----:B------:R-:W-:Y:S01]  /*20e0*/  ULDC UR6, c[0x0][0x288] ;  /* 0x0000a20000067ab9 */ /* 0x000fe20000000800 */
[----:B------:R-:W-:Y:S01]  /*20f0*/  IADD3 R4, P1, R12, R4, RZ ;  /* 0x000000040c047210 */ /* 0x000fe20007f3e0ff */
[----:B------:R-:W-:Y:S01]  /*2100*/  IMAD.WIDE R20, R22, 0x40, R90 ;  /* 0x0000004016147825 */ /* 0x000fe200078e025a */
[----:B------:R-:W-:Y:S02]  /*2110*/  ISETP.GE.OR P0, PT, R12, UR6, P0 ;  /* 0x000000060c007c0c */ /* 0x000fe40008706670 */
[----:B------:R-:W-:Y:S01]  /*2120*/  IADD3.X R5, R13, R5, R3, P1, !PT ;  /* 0x000000050d057210 */ /* 0x000fe20000ffe403 */
[----:B------:R-:W-:-:S04]  /*2130*/  IMAD R7, R21, UR4, RZ ;  /* 0x0000000415077c24 */ /* 0x000fc8000f8e02ff */
[C---:B------:R-:W-:Y:S02]  /*2140*/  IMAD R7, R20.reuse, UR5, R7 ;  /* 0x0000000514077c24 */ /* 0x040fe4000f8e0207 */
[----:B------:R-:W-:-:S04]  /*2150*/  IMAD.WIDE.U32 R104, R20, UR4, R4 ;  /* 0x0000000414687c25 */ /* 0x000fc8000f8e0004 */
[----:B------:R-:W-:Y:S05]  /*2160*/  @P0 BRA `(.L_x_32) ;  /* 0x0000003c00dc0947 */ /* 0x000fea0003800000 */
[----:B-----5:R-:W-:Y:S01]  /*2170*/  FSETP.NEU.AND P0, PT, R89, RZ, PT ;  /* 0x000000ff5900720b */ /* 0x020fe20003f0d000 */
[----:B------:R-:W-:Y:S01]  /*2180*/  IMAD.IADD R3, R97, 0x1, -R12 ;  /* 0x0000000161037824 */ /* 0x000fe200078e0a0c */
[----:B------:R-:W-:Y:S01]  /*2190*/  BSSY B0, `(.L_x_32) ;  /* 0x00003f4000007945 */ /* 0x000fe20003800000 */
[----:B------:R-:W-:Y:S02]  /*21a0*/  IMAD.IADD R0, R101, 0x1, -R0 ;  /* 0x0000000165007824 */ /* 0x000fe400078e0a00 */
[----:B------:R-:W-:Y:S01]  /*21b0*/  IMAD.IADD R113, R105, 0x1, R7 ;  /* 0x0000000169717824 */ /* 0x000fe200078e0207 */
[----:B------:R-:W-:-:S04]  /*21c0*/  ISETP.GT.AND P2, PT, R3, RZ, PT ;  /* 0x000000ff0300720c */ /* 0x000fc80003f44270 */
[----:B------:R-:W-:-:S03]  /*21d0*/  ISETP.GT.AND P1, PT, R0, RZ, P2 ;  /* 0x000000ff0000720c */ /* 0x000fc60001724270 */
[----:B------:R-:W-:Y:S10]  /*21e0*/  @!P0 BRA `(.L_x_33) ;  /* 0x0000002c00208947 */ /* 0x000ff40003800000 */
[----:B------:R-:W0:Y:S01]  /*21f0*/  LDC.64 R106, c[0x0][0x5b8] ;  /* 0x00016e00ff6a7b82 */ /* 0x000e220000000a00 */
[----:B------:R-:W-:-:S07]  /*2200*/  ULDC.64 UR4, c[0x0][0x5c0] ;  /* 0x0001700000047ab9 */ /* 0x000fce0000000a00 */
[----:B------:R-:W1:Y:S08]  /*2210*/  LDC.64 R108, c[0x0][0x5b0] ;  /* 0x00016c00ff6c7b82 */ /* 0x000e700000000a00 */
[----:B------:R-:W2:Y:S01]  /*2220*/  LDC.64 R110, c[0x0][0x5a8] ;  /* 0x00016a00ff6e7b82 */ /* 0x000ea20000000a00 */
[-C--:B0-----:R-:W-:Y:S02]  /*2230*/  IMAD R6, R9, R106.reuse, RZ ;  /* 0x0000006a09067224 */ /* 0x081fe400078e02ff */
[----:B------:R-:W-:-:S04]  /*2240*/  IMAD.WIDE.U32 R4, R19, R106, R92 ;  /* 0x0000006a13047225 */ /* 0x000fc800078e005c */
[----:B------:R-:W-:Y:S01]  /*2250*/  IMAD R105, R19, R107, R6 ;  /* 0x0000006b13697224 */ /* 0x000fe200078e0206 */
[----:B------:R-:W-:Y:S01]  /*2260*/  IADD3 R6, P0, R12, R4, RZ ;  /* 0x000000040c067210 */ /* 0x000fe20007f1e0ff */
[----:B-1----:R-:W-:-:S03]  /*2270*/  IMAD R4, R21, R108, RZ ;  /* 0x0000006c15047224 */ /* 0x002fc600078e02ff */
[----:B------:R-:W-:Y:S01]  /*2280*/  IADD3.X R7, R13, R5, R105, P0, !PT ;  /* 0x000000050d077210 */ /* 0x000fe200007fe469 */
[C---:B------:R-:W-:Y:S02]  /*2290*/  IMAD R107, R20.reuse, R109, R4 ;  /* 0x0000006d146b7224 */ /* 0x040fe400078e0204 */
[----:B------:R-:W-:-:S04]  /*22a0*/  IMAD.WIDE.U32 R4, R20, R108, R6 ;  /* 0x0000006c14047225 */ /* 0x000fc800078e0006 */
[----:B------:R-:W-:Y:S01]  /*22b0*/  IMAD.IADD R5, R5, 0x1, R107 ;  /* 0x0000000105057824 */ /* 0x000fe200078e026b */
[----:B--2---:R-:W-:-:S04]  /*22c0*/  LEA R10, P0, R4, R110, 0x1 ;  /* 0x0000006e040a7211 */ /* 0x004fc800078008ff */
[----:B------:R-:W-:-:S05]  /*22d0*/  LEA.HI.X R11, R4, R111, R5, 0x1, P0 ;  /* 0x0000006f040b7211 */ /* 0x000fca00000f0c05 */
[----:B------:R-:W2:Y:S01]  /*22e0*/  @P1 LDG.E.LTC128B.U16 R18, desc[UR36][R10.64] ;  /* 0x000000240a121981 */ /* 0x000ea2000c1e1520 */
[----:B------:R-:W-:Y:S01]  /*22f0*/  IMAD.WIDE.U32 R4, R20, R108, R12 ;  /* 0x0000006c14047225 */ /* 0x000fe200078e000c */
[----:B------:R-:W-:Y:S02]  /*2300*/  BSSY B1, `(.L_x_34) ;  /* 0x0000015000017945 */ /* 0x000fe40003800000 */
[----:B------:R-:W-:-:S04]  /*2310*/  IADD3 R14, P0, R92, R4, RZ ;  /* 0x000000045c0e7210 */ /* 0x000fc80007f1e0ff */
[----:B------:R-:W-:Y:S02]  /*2320*/  IADD3.X R15, R93, R107, R5, P0, !PT ;  /* 0x0000006b5d0f7210 */ /* 0x000fe400007fe405 */
[----:B------:R-:W-:Y:S01]  /*2330*/  LEA R8, P0, R104, UR4, 0x1 ;  /* 0x0000000468087c11 */ /* 0x000fe2000f8008ff */
[----:B------:R-:W-:-:S03]  /*2340*/  IMAD.WIDE.U32 R14, R19, R106, R14 ;  /* 0x0000006a130e7225 */ /* 0x000fc600078e000e */
[----:B------:R-:W-:Y:S02]  /*2350*/  LEA.HI.X R9, R104, UR5, R113, 0x1, P0 ;  /* 0x0000000568097c11 */ /* 0x000fe400080f0c71 */
[----:B------:R-:W-:-:S04]  /*2360*/  ISETP.GT.AND P0, PT, R3, 0x1, PT ;  /* 0x000000010300780c */ /* 0x000fc80003f04270 */
[----:B------:R-:W-:Y:S01]  /*2370*/  ISETP.GT.AND P3, PT, R0, RZ, P0 ;  /* 0x000000ff0000720c */ /* 0x000fe20000764270 */
[----:B--2---:R-:W-:-:S05]  /*2380*/  HADD2.F32 R4, -RZ, R18.H0_H0 ;  /* 0x20000012ff047230 */ /* 0x004fca0000004100 */
[----:B------:R-:W-:Y:S01]  /*2390*/  FMUL R5, R4, R89 ;  /* 0x0000005904057220 */ /* 0x000fe20000400000 */
[----:B------:R-:W-:-:S03]  /*23a0*/  LEA R4, P4, R14, R110, 0x1 ;  /* 0x0000006e0e047211 */ /* 0x000fc600078808ff */
[----:B------:R-:W-:-:S05]  /*23b0*/  FFMA R5, R24, R88, R5 ;  /* 0x0000005818057223 */ /* 0x000fca0000000005 */
[----:B------:R-:W-:Y:S01]  /*23c0*/  F2FP.F16.F32.PACK_AB R10, RZ, R5 ;  /* 0x00000005ff0a723e */ /* 0x000fe200000000ff */
[----:B------:R-:W-:-:S03]  /*23d0*/  IMAD.IADD R5, R105, 0x1, R15 ;  /* 0x0000000169057824 */ /* 0x000fc600078e020f */
[----:B------:R-:W-:Y:S01]  /*23e0*/  PRMT R11, R10, 0x7610, R11 ;  /* 0x000076100a0b7816 */ /* 0x000fe2000000000b */
[----:B------:R-:W-:Y:S01]  /*23f0*/  IMAD.SHL.U32 R10, R108, 0x8, RZ ;  /* 0x000000086c0a7824 */ /* 0x000fe200078e00ff */
[----:B------:R-:W-:-:S03]  /*2400*/  LEA.HI.X R5, R14, R111, R5, 0x1, P4 ;  /* 0x0000006f0e057211 */ /* 0x000fc600020f0c05 */
[----:B------:R0:W-:Y:S02]  /*2410*/  @P1 STG.E.U16 desc[UR36][R8.64], R11 ;  /* 0x0000000b08001986 */ /* 0x0001e4000c101524 */
[----:B0-----:R-:W-:Y:S01]  /*2420*/  SHF.L.U64.HI R11, R108, 0x3, R109 ;  /* 0x000000036c0b7819 */ /* 0x001fe2000001026d */
[----:B------:R-:W-:Y:S06]  /*2430*/  @!P3 BRA `(.L_x_35) ;  /* 0x000000000004b947 */ /* 0x000fec0003800000 */
[----:B------:R0:W5:Y:S02]  /*2440*/  LDG.E.LTC128B.U16 R18, desc[UR36][R4.64+0x2] ;  /* 0x0000022404127981 */ /* 0x000164000c1e1520 */
.L_x_35:
[----:B------:R-:W-:Y:S05]  /*2450*/  BSYNC B1 ;  /* 0x0000000000017941 */ /* 0x000fea0003800000 */
.L_x_34:
[----:B------:R-:W-:Y:S01]  /*2460*/  IMAD.WIDE.U32 R10, R20, R108, R10 ;  /* 0x0000006c140a7225 */ /* 0x000fe200078e000a */
[----:B------:R-:W-:-:S03]  /*2470*/  ISETP.GT.AND P2, PT, R0, 0x8, P2 ;  /* 0x000000080000780c */ /* 0x000fc60001744270 */
[----:B-----5:R-:W-:Y:S01]  /*2480*/  HADD2.F32 R14, -RZ, R18.H0_H0 ;  /* 0x20000012ff0e7230 */ /* 0x020fe20000004100 */
[----:B------:R-:W-:Y:S01]  /*2490*/  IADD3 R6, P1, R6, R10, RZ ;  /* 0x0000000a06067210 */ /* 0x000fe20007f3e0ff */
[----:B------:R-:W-:-:S03]  /*24a0*/  IMAD.IADD R107, R107, 0x1, R11 ;  /* 0x000000016b6b7824 */ /* 0x000fc600078e020b */
[----:B------:R-:W-:Y:S01]  /*24b0*/  FMUL R14, R14, R89 ;  /* 0x000000590e0e7220 */ /* 0x000fe20000400000 */
[----:B------:R-:W-:-:S03]  /*24c0*/  IMAD.X R7, R107, 0x1, R7, P1 ;  /* 0x000000016b077824 */ /* 0x000fc600008e0607 */
[----:B------:R-:W-:Y:S01]  /*24d0*/  FFMA R25, R25, R88, R14 ;  /* 0x0000005819197223 */ /* 0x000fe2000000000e */
[----:B------:R-:W-:-:S04]  /*24e0*/  LEA R14, P1, R6, R110, 0x1 ;  /* 0x0000006e060e7211 */ /* 0x000fc800078208ff */
[----:B------:R-:W-:Y:S01]  /*24f0*/  LEA.HI.X R15, R6, R111, R7, 0x1, P1 ;  /* 0x0000006f060f7211 */ /* 0x000fe200008f0c07 */
[----:B------:R-:W-:Y:S01]  /*2500*/  @P3 IMAD.MOV.U32 R6, RZ, RZ, R8 ;  /* 0x000000ffff063224 */ /* 0x000fe200078e0008 */
[----:B------:R-:W-:Y:S01]  /*2510*/  F2FP.F16.F32.PACK_AB R25, RZ, R25 ;  /* 0x00000019ff19723e */ /* 0x000fe200000000ff */
[----:B------:R-:W-:-:S05]  /*2520*/  @P3 IMAD.MOV.U32 R7, RZ, RZ, R9 ;  /* 0x000000ffff073224 */ /* 0x000fca00078e0009 */
[----:B------:R1:W-:Y:S04]  /*2530*/  @P3 STG.E.U16 desc[UR36][R6.64+0x2], R25 ;  /* 0x0000021906003986 */ /* 0x0003e8000c101524 */
[----:B------:R-:W2:Y:S01]  /*2540*/  @P2 LDG.E.LTC128B.U16 R18, desc[UR36][R14.64] ;  /* 0x000000240e122981 */ /* 0x000ea2000c1e1520 */
[----:B------:R-:W-:Y:S01]  /*2550*/  IADD3 R12, P1, P3, R92, R10, R12 ;  /* 0x0000000a5c0c7210 */ /* 0x000fe20007b3e00c */
[----:B------:R-:W-:Y:S01]  /*2560*/  BSSY B1, `(.L_x_36) ;  /* 0x0000011000017945 */ /* 0x000fe20003800000 */
[----:B------:R-:W-:Y:S02]  /*2570*/  ISETP.GT.AND P0, PT, R0, 0x8, P0 ;  /* 0x000000080000780c */ /* 0x000fe40000704270 */
[----:B------:R-:W-:-:S03]  /*2580*/  IADD3.X R13, R93, R107, R13, P1, P3 ;  /* 0x0000006b5d0d7210 */ /* 0x000fc60000fe640d */
[----:B------:R-:W-:Y:S01]  /*2590*/  IMAD.WIDE.U32 R12, R19, R106, R12 ;  /* 0x0000006a130c7225 */ /* 0x000fe200078e000c */
[----:B------:R-:W-:-:S03]  /*25a0*/  SHF.L.U64.HI R19, R94, 0x1, R95 ;  /* 0x000000015e137819 */ /* 0x000fc6000001025f */
[----:B------:R-:W-:Y:S01]  /*25b0*/  IMAD.IADD R13, R105, 0x1, R13 ;  /* 0x00000001690d7824 */ /* 0x000fe200078e020d */
[----:B-1----:R-:W-:-:S04]  /*25c0*/  LEA R6, P3, R12, R110, 0x1 ;  /* 0x0000006e0c067211 */ /* 0x002fc800078608ff */
[----:B------:R-:W-:Y:S01]  /*25d0*/  LEA.HI.X R7, R12, R111, R13, 0x1, P3 ;  /* 0x0000006f0c077211 */ /* 0x000fe200018f0c0d */
[----:B--2---:R-:W-:-:S05]  /*25e0*/  HADD2.F32 R10, -RZ, R18.H0_H0 ;  /* 0x20000012ff0a7230 */ /* 0x004fca0000004100 */
[----:B------:R-:W-:Y:S01]  /*25f0*/  FMUL R11, R10, R89 ;  /* 0x000000590a0b7220 */ /* 0x000fe20000400000 */
[----:B------:R-:W-:-:S03]  /*2600*/  LEA R10, P1, R94, R8, 0x1 ;  /* 0x000000085e0a7211 */ /* 0x000fc600078208ff */
[----:B------:R-:W-:-:S05]  /*2610*/  FFMA R11, R26, R88, R11 ;  /* 0x000000581a0b7223 */ /* 0x000fca000000000b */
[----:B------:R-:W-:Y:S01]  /*2620*/  F2FP.F16.F32.PACK_AB R14, RZ, R11 ;  /* 0x0000000bff0e723e */ /* 0x000fe200000000ff */
[----:B------:R-:W-:-:S05]  /*2630*/  IMAD.X R11, R19, 0x1, R9, P1 ;  /* 0x00000001130b7824 */ /* 0x000fca00008e0609 */
[----:B------:R1:W-:Y:S01]  /*2640*/  @P2 STG.E.U16 desc[UR36][R10.64], R14 ;  /* 0x0000000e0a002986 */ /* 0x0003e2000c101524 */
[----:B------:R-:W-:Y:S05]  /*2650*/  @!P0 BRA `(.L_x_37) ;  /* 0x0000000000048947 */ /* 0x000fea0003800000 */
[----:B------:R2:W5:Y:S02]  /*2660*/  LDG.E.LTC128B.U16 R18, desc[UR36][R6.64+0x2] ;  /* 0x0000022406127981 */ /* 0x000564000c1e1520 */
.L_x_37:
[----:B------:R-:W-:Y:S05]  /*2670*/  BSYNC B1 ;  /* 0x0000000000017941 */ /* 0x000fea0003800000 */
.L_x_36:
[----:B-----5:R-:W-:Y:S01]  /*2680*/  HADD2.F32 R12, -RZ, R18.H0_H0 ;  /* 0x20000012ff0c7230 */ /* 0x020fe20000004100 */
[----:B------:R-:W-:Y:S01]  /*2690*/  ISETP.GT.AND P1, PT, R3, 0x8, PT ;  /* 0x000000080300780c */ /* 0x000fe20003f24270 */
[----:B------:R-:W-:Y:S03]  /*26a0*/  BSSY B1, `(.L_x_38) ;  /* 0x0000008000017945 */ /* 0x000fe60003800000 */
[----:B------:R-:W-:Y:S01]  /*26b0*/  FMUL R12, R12, R89 ;  /* 0x000000590c0c7220 */ /* 0x000fe20000400000 */
[----:B------:R-:W-:-:S03]  /*26c0*/  ISETP.GT.AND P2, PT, R0, RZ, P1 ;  /* 0x000000ff0000720c */ /* 0x000fc60000f44270 */
[----:B------:R-:W-:-:S05]  /*26d0*/  FFMA R12, R27, R88, R12 ;  /* 0x000000581b0c7223 */ /* 0x000fca000000000c */
[----:B------:R-:W-:-:S05]  /*26e0*/  F2FP.F16.F32.PACK_AB R12, RZ, R12 ;  /* 0x0000000cff0c723e */ /* 0x000fca00000000ff */
[----:B------:R3:W-:Y:S01]  /*26f0*/  @P0 STG.E.U16 desc[UR36][R10.64+0x2], R12 ;  /* 0x0000020c0a000986 */ /* 0x0007e2000c101524 */
[----:B------:R-:W-:Y:S05]  /*2700*/  @!P2 BRA `(.L_x_39) ;  /* 0x000000000004a947 */ /* 0x000fea0003800000 */
[----:B------:R4:W5:Y:S02]  /*2710*/  LDG.E.LTC128B.U16 R18, desc[UR36][R4.64+0x10] ;  /* 0x0000102404127981 */ /* 0x000964000c1e1520 */
.L_x_39:
[----:B------:R-:W-:Y:S05]  /*2720*/  BSYNC B1 ;  /* 0x0000000000017941 */ /* 0x000fea0003800000 */
.L_x_38:
[----:B---3-5:R-:W-:Y:S01]  /*2730*/  HADD2.F32 R12, -RZ, R18.H0_H0 ;  /* 0x20000012ff0c7230 */ /* 0x028fe20000004100 */
        /* <DEDUP_REMOVED lines=9> */
.L_x_41:
[----:B------:R-:W-:Y:S05]  /*27d0*/  BSYNC B1 ;  /* 0x0000000000017941 */ /* 0x000fea0003800000 */
.L_x_40:
[----:B-----5:R-:W-:Y:S01]  /*27e0*/  HADD2.F32 R12, -RZ, R18.H0_H0 ;  /* 0x20000012ff0c7230 */ /* 0x020fe20000004100 */
[----:B------:R-:W-:Y:S01]  /*27f0*/  ISETP.GT.AND P1, PT, R0, 0x8, P1 ;  /* 0x000000080000780c */ /* 0x000fe20000f24270 */
[----:B------:R-:W-:Y:S03]  /*2800*/  BSSY B1, `(.L_x_42) ;  /* 0x0000007000017945 */ /* 0x000fe60003800000 */
[----:B------:R-:W-:-:S04]  /*2810*/  FMUL R12, R12, R89 ;  /* 0x000000590c0c7220 */ /* 0x000fc80000400000 */
[----:B------:R-:W-:-:S05]  /*2820*/  FFMA R12, R29, R88, R12 ;  /* 0x000000581d0c7223 */ /* 0x000fca000000000c */
[----:B------:R-:W-:-:S05]  /*2830*/  F2FP.F16.F32.PACK_AB R12, RZ, R12 ;  /* 0x0000000cff0c723e */ /* 0x000fca00000000ff */
[----:B------:R0:W-:Y:S01]  /*2840*/  @P3 STG.E.U16 desc[UR36][R8.64+0x12], R12 ;  /* 0x0000120c08003986 */ /* 0x0001e2000c101524 */
[----:B------:R-:W-:Y:S05]  /*2850*/  @!P1 BRA `(.L_x_43) ;  /* 0x0000000000049947 */ /* 0x000fea0003800000 */
[----:B------:R0:W5:Y:S02]  /*2860*/  LDG.E.LTC128B.U16 R18, desc[UR36][R6.64+0x10] ;  /* 0x0000102406127981 */ /* 0x000164000c1e1520 */
.L_x_43:
[----:B------:R-:W-:Y:S05]  /*2870*/  BSYNC B1 ;  /* 0x0000000000017941 */ /* 0x000fea0003800000 */
.L_x_42:
[----:B0----5:R-:W-:Y:S01]  /*2880*/  HADD2.F32 R12, -RZ, R18.H0_H0 ;  /* 0x20000012ff0c7230 */ /* 0x021fe20000004100 */
[----:B------:R-:W-:Y:S01]  /*2890*/  ISETP.GT.AND P0, PT, R0, 0x8, P0 ;  /* 0x000000080000780c */ /* 0x000fe20000704270 */
[----:B------:R-:W-:Y:S03]  /*28a0*/  BSSY B1, `(.L_x_44) ;  /* 0x0000007000017945 */ /* 0x000fe60003800000 */
[----:B---3--:R-:W-:-:S04]  /*28b0*/  FMUL R13, R12, R89 ;  /* 0x000000590c0d7220 */ /* 0x008fc80000400000 */
[----:B------:R-:W-:-:S05]  /*28c0*/  FFMA R13, R30, R88, R13 ;  /* 0x000000581e0d7223 */ /* 0x000fca000000000d */
[----:B------:R-:W-:-:S05]  /*28d0*/  F2FP.F16.F32.PACK_AB R13, RZ, R13 ;  /* 0x0000000dff0d723e */ /* 0x000fca00000000ff */
[----:B------:R0:W-:Y:S01]  /*28e0*/  @P1 STG.E.U16 desc[UR36][R10.64+0x10], R13 ;  /* 0x0000100d0a001986 */ /* 0x0001e2000c101524 */
[----:B------:R-:W-:Y:S05]  /*28f0*/  @!P0 BRA `(.L_x_45) ;  /* 0x0000000000048947 */ /* 0x000fea0003800000 */
[----:B------:R3:W5:Y:S02]  /*2900*/  LDG.E.LTC128B.U16 R18, desc[UR36][R6.64+0x12] ;  /* 0x0000122406127981 */ /* 0x000764000c1e1520 */
.L_x_45:
[----:B------:R-:W-:Y:S05]  /*2910*/  BSYNC B1 ;  /* 0x0000000000017941 */ /* 0x000fea0003800000 */
.L_x_44:
        /* <DEDUP_REMOVED lines=10> */
.L_x_47:
[----:B------:R-:W-:Y:S05]  /*29c0*/  BSYNC B1 ;  /* 0x0000000000017941 */ /* 0x000fea0003800000 */
.L_x_46:
[----:B0----5:R-:W-:Y:S01]  /*29d0*/  HADD2.F32 R12, -RZ, R18.H0_H0 ;  /* 0x20000012ff0c7230 */ /* 0x021fe20000004100 */
        /* <DEDUP_REMOVED lines=9> */
.L_x_49:
[----:B------:R-:W-:Y:S05]  /*2a70*/  BSYNC B1 ;  /* 0x0000000000017941 */ /* 0x000fea0003800000 */
.L_x_48:
        /* <DEDUP_REMOVED lines=9> */
.L_x_51:
[----:B------:R-:W-:Y:S05]  /*2b10*/  BSYNC B1 ;  /* 0x0000000000017941 */ /* 0x000fea0003800000 */
.L_x_50:
[----:B0----5:R-:W-:Y:S01]  /*2b20*/  HADD2.F32 R12, -RZ, R18.H0_H0 ;  /* 0x20000012ff0c7230 */ /* 0x021fe20000004100 */
        /* <DEDUP_REMOVED lines=8> */
.L_x_53:
[----:B------:R-:W-:Y:S05]  /*2bb0*/  BSYNC B1 ;  /* 0x0000000000017941 */ /* 0x000fea0003800000 */
.L_x_52:
        /* <DEDUP_REMOVED lines=10> */
.L_x_55:
[----:B------:R-:W-:Y:S05]  /*2c60*/  BSYNC B1 ;  /* 0x0000000000017941 */ /* 0x000fea0003800000 */
.L_x_54:
        /* <DEDUP_REMOVED lines=10> */
.L_x_57:
[----:B------:R-:W-:Y:S05]  /*2d10*/  BSYNC B1 ;  /* 0x0000000000017941 */ /* 0x000fea0003800000 */
.L_x_56:
        /* <DEDUP_REMOVED lines=9> */
.L_x_59:
[----:B------:R-:W-:Y:S05]  /*2db0*/  BSYNC B1 ;  /* 0x0000000000017941 */ /* 0x000fea0003800000 */
.L_x_58:
        /* <DEDUP_REMOVED lines=9> */
.L_x_61:
[----:B------:R-:W-:Y:S05]  /*2e50*/  BSYNC B1 ;  /* 0x0000000000017941 */ /* 0x000fea0003800000 */
.L_x_60:
        /* <DEDUP_REMOVED lines=10> */
.L_x_63:
[----:B------:R-:W-:Y:S05]  /*2f00*/  BSYNC B1 ;  /* 0x0000000000017941 */ /* 0x000fea0003800000 */
.L_x_62:
        /* <DEDUP_REMOVED lines=10> */
.L_x_65:
[----:B------:R-:W-:Y:S05]  /*2fb0*/  BSYNC B1 ;  /* 0x0000000000017941 */ /* 0x000fea0003800000 */
.L_x_64:
        /* <DEDUP_REMOVED lines=9> */
.L_x_67:
[----:B------:R-:W-:Y:S05]  /*3050*/  BSYNC B1 ;  /* 0x0000000000017941 */ /* 0x000fea0003800000 */
.L_x_66:
        /* <DEDUP_REMOVED lines=9> */
.L_x_69:
[----:B------:R-:W-:Y:S05]  /*30f0*/  BSYNC B1 ;  /* 0x0000000000017941 */ /* 0x000fea0003800000 */
.L_x_68:
        /* <DEDUP_REMOVED lines=10> */
.L_x_71:
[----:B------:R-:W-:Y:S05]  /*31a0*/  BSYNC B1 ;  /* 0x0000000000017941 */ /* 0x000fea0003800000 */
.L_x_70:
        /* <DEDUP_REMOVED lines=10> */
.L_x_73:
[----:B------:R-:W-:Y:S05]  /*3250*/  BSYNC B1 ;  /* 0x0000000000017941 */ /* 0x000fea0003800000 */
.L_x_72:
        /* <DEDUP_REMOVED lines=9> */
.L_x_75:
[----:B------:R-:W-:Y:S05]  /*32f0*/  BSYNC B1 ;  /* 0x0000000000017941 */ /* 0x000fea0003800000 */
.L_x_74:
        /* <DEDUP_REMOVED lines=9> */
.L_x_77:
[----:B------:R-:W-:Y:S05]  /*3390*/  BSYNC B1 ;  /* 0x0000000000017941 */ /* 0x000fea0003800000 */
.L_x_76:
        /* <DEDUP_REMOVED lines=10> */
.L_x_79:
[----:B------:R-:W-:Y:S05]  /*3440*/  BSYNC B1 ;  /* 0x0000000000017941 */ /* 0x000fea0003800000 */
.L_x_78:
        /* <DEDUP_REMOVED lines=10> */
.L_x_81:
[----:B------:R-:W-:Y:S05]  /*34f0*/  BSYNC B1 ;  /* 0x0000000000017941 */ /* 0x000fea0003800000 */
.L_x_80:
        /* <DEDUP_REMOVED lines=9> */
.L_x_83:
[----:B------:R-:W-:Y:S05]  /*3590*/  BSYNC B1 ;  /* 0x0000000000017941 */ /* 0x000fea0003800000 */
.L_x_82:
        /* <DEDUP_REMOVED lines=9> */
.L_x_85:
[----:B------:R-:W-:Y:S05]  /*3630*/  BSYNC B1 ;  /* 0x0000000000017941 */ /* 0x000fea0003800000 */
.L_x_84:
        /* <DEDUP_REMOVED lines=10> */
.L_x_87:
[----:B------:R-:W-:Y:S05]  /*36e0*/  BSYNC B1 ;  /* 0x0000000000017941 */ /* 0x000fea0003800000 */
.L_x_86:
        /* <DEDUP_REMOVED lines=10> */
.L_x_89:
[----:B------:R-:W-:Y:S05]  /*3790*/  BSYNC B1 ;  /* 0x0000000000017941 */ /* 0x000fea0003800000 */
.L_x_88:
        /* <DEDUP_REMOVED lines=9> */
.L_x_91:
[----:B------:R-:W-:Y:S05]  /*3830*/  BSYNC B1 ;  /* 0x0000000000017941 */ /* 0x000fea0003800000 */
.L_x_90:
        /* <DEDUP_REMOVED lines=9> */
.L_x_93:
[----:B------:R-:W-:Y:S05]  /*38d0*/  BSYNC B1 ;  /* 0x0000000000017941 */ /* 0x000fea0003800000 */
.L_x_92:
        /* <DEDUP_REMOVED lines=10> */
.L_x_95:
[----:B------:R-:W-:Y:S05]  /*3980*/  BSYNC B1 ;  /* 0x0000000000017941 */ /* 0x000fea0003800000 */
.L_x_94:
        /* <DEDUP_REMOVED lines=10> */
.L_x_97:
[----:B------:R-:W-:Y:S05]  /*3a30*/  BSYNC B1 ;  /* 0x0000000000017941 */ /* 0x000fea0003800000 */
.L_x_96:
        /* <DEDUP_REMOVED lines=9> */
.L_x_99:
[----:B------:R-:W-:Y:S05]  /*3ad0*/  BSYNC B1 ;  /* 0x0000000000017941 */ /* 0x000fea0003800000 */
.L_x_98:
        /* <DEDUP_REMOVED lines=9> */
.L_x_101:
[----:B------:R-:W-:Y:S05]  /*3b70*/  BSYNC B1 ;  /* 0x0000000000017941 */ /* 0x000fea0003800000 */
.L_x_100:
        /* <DEDUP_REMOVED lines=10> */
.L_x_103:
[----:B------:R-:W-:Y:S05]  /*3c20*/  BSYNC B1 ;  /* 0x0000000000017941 */ /* 0x000fea0003800000 */
.L_x_102:
        /* <DEDUP_REMOVED lines=10> */
.L_x_105:
[----:B------:R-:W-:Y:S05]  /*3cd0*/  BSYNC B1 ;  /* 0x0000000000017941 */ /* 0x000fea0003800000 */
.L_x_104:
        /* <DEDUP_REMOVED lines=9> */
.L_x_107:
[----:B------:R-:W-:Y:S05]  /*3d70*/  BSYNC B1 ;  /* 0x0000000000017941 */ /* 0x000fea0003800000 */
.L_x_106:
        /* <DEDUP_REMOVED lines=9> */
.L_x_109:
[----:B------:R-:W-:Y:S05]  /*3e10*/  BSYNC B1 ;  /* 0x0000000000017941 */ /* 0x000fea0003800000 */
.L_x_108:
        /* <DEDUP_REMOVED lines=10> */
.L_x_111:
[----:B------:R-:W-:Y:S05]  /*3ec0*/  BSYNC B1 ;  /* 0x0000000000017941 */ /* 0x000fea0003800000 */
.L_x_110:
        /* <DEDUP_REMOVED lines=10> */
.L_x_113:
[----:B------:R-:W-:Y:S05]  /*3f70*/  BSYNC B1 ;  /* 0x0000000000017941 */ /* 0x000fea0003800000 */
.L_x_112:
        /* <DEDUP_REMOVED lines=9> */
.L_x_115:
[----:B------:R-:W-:Y:S05]  /*4010*/  BSYNC B1 ;  /* 0x0000000000017941 */ /* 0x000fea0003800000 */
.L_x_114:
        /* <DEDUP_REMOVED lines=9> */
.L_x_117:
[----:B------:R-:W-:Y:S05]  /*40b0*/  BSYNC B1 ;  /* 0x0000000000017941 */ /* 0x000fea0003800000 */
.L_x_116:
        /* <DEDUP_REMOVED lines=10> */
.L_x_119:
[----:B------:R-:W-:Y:S05]  /*4160*/  BSYNC B1 ;  /* 0x0000000000017941 */ /* 0x000fea0003800000 */
.L_x_118:
        /* <DEDUP_REMOVED lines=10> */
.L_x_121:
[----:B------:R-:W-:Y:S05]  /*4210*/  BSYNC B1 ;  /* 0x0000000000017941 */ /* 0x000fea0003800000 */
.L_x_120:
        /* <DEDUP_REMOVED lines=9> */
.L_x_123:
[----:B------:R-:W-:Y:S05]  /*42b0*/  BSYNC B1 ;  /* 0x0000000000017941 */ /* 0x000fea0003800000 */
.L_x_122:
        /* <DEDUP_REMOVED lines=9> */
.L_x_125:
[----:B------:R-:W-:Y:S05]  /*4350*/  BSYNC B1 ;  /* 0x0000000000017941 */ /* 0x000fea0003800000 */
.L_x_124:
        /* <DEDUP_REMOVED lines=10> */
.L_x_127:
[----:B------:R-:W-:Y:S05]  /*4400*/  BSYNC B1 ;  /* 0x0000000000017941 */ /* 0x000fea0003800000 */
.L_x_126:
        /* <DEDUP_REMOVED lines=10> */
.L_x_129:
[----:B------:R-:W-:Y:S05]  /*44b0*/  BSYNC B1 ;  /* 0x0000000000017941 */ /* 0x000fea0003800000 */
.L_x_128:
        /* <DEDUP_REMOVED lines=9> */
.L_x_131:
[----:B------:R-:W-:Y:S05]  /*4550*/  BSYNC B1 ;  /* 0x0000000000017941 */ /* 0x000fea0003800000 */
.L_x_130:
        /* <DEDUP_REMOVED lines=9> */
.L_x_133:
[----:B------:R-:W-:Y:S05]  /*45f0*/  BSYNC B1 ;  /* 0x0000000000017941 */ /* 0x000fea0003800000 */
.L_x_132:
        /* <DEDUP_REMOVED lines=10> */
.L_x_135:
[----:B------:R-:W-:Y:S05]  /*46a0*/  BSYNC B1 ;  /* 0x0000000000017941 */ /* 0x000fea0003800000 */
.L_x_134:
        /* <DEDUP_REMOVED lines=10> */
.L_x_137:
[----:B------:R-:W-:Y:S05]  /*4750*/  BSYNC B1 ;  /* 0x0000000000017941 */ /* 0x000fea0003800000 */
.L_x_136:
        /* <DEDUP_REMOVED lines=9> */
.L_x_139:
[----:B------:R-:W-:Y:S05]  /*47f0*/  BSYNC B1 ;  /* 0x0000000000017941 */ /* 0x000fea0003800000 */
.L_x_138:
        /* <DEDUP_REMOVED lines=9> */
.L_x_141:
[----:B------:R-:W-:Y:S05]  /*4890*/  BSYNC B1 ;  /* 0x0000000000017941 */ /* 0x000fea0003800000 */
.L_x_140:
        /* <DEDUP_REMOVED lines=10> */
.L_x_143:
[----:B------:R-:W-:Y:S05]  /*4940*/  BSYNC B1 ;  /* 0x0000000000017941 */ /* 0x000fea0003800000 */
.L_x_142:
        /* <DEDUP_REMOVED lines=10> */
.L_x_145:
[----:B------:R-:W-:Y:S05]  /*49f0*/  BSYNC B1 ;  /* 0x0000000000017941 */ /* 0x000fea0003800000 */
.L_x_144:
        /* <DEDUP_REMOVED lines=9> */
.L_x_147:
[----:B------:R-:W-:Y:S05]  /*4a90*/  BSYNC B1 ;  /* 0x0000000000017941 */ /* 0x000fea0003800000 */
.L_x_146:
        /* <DEDUP_REMOVED lines=9> */
.L_x_149:
[----:B------:R-:W-:Y:S05]  /*4b30*/  BSYNC B1 ;  /* 0x0000000000017941 */ /* 0x000fea0003800000 */
.L_x_148:
        /* <DEDUP_REMOVED lines=10> */
.L_x_151:
[----:B------:R-:W-:Y:S05]  /*4be0*/  BSYNC B1 ;  /* 0x0000000000017941 */ /* 0x000fea0003800000 */
.L_x_150:
        /* <DEDUP_REMOVED lines=10> */
.L_x_153:
[----:B------:R-:W-:Y:S05]  /*4c90*/  BSYNC B1 ;  /* 0x0000000000017941 */ /* 0x000fea0003800000 */
.L_x_152:
[----:B0---45:R-:W-:Y:S01]  /*4ca0*/  HADD2.F32 R4, -RZ, R18.H0_H0 ;  /* 0x20000012ff047230 */ /* 0x031fe20000004100 */
        /* <DEDUP_REMOVED lines=8> */
.L_x_155:
[----:B------:R-:W-:Y:S05]  /*4d30*/  BSYNC B1 ;  /* 0x0000000000017941 */ /* 0x000fea0003800000 */
.L_x_154:
[----:B0----5:R-:W-:Y:S01]  /*4d40*/  HADD2.F32 R4, -RZ, R18.H0_H0 ;  /* 0x20000012ff047230 */ /* 0x021fe20000004100 */
[----:B------:R-:W-:Y:S01]  /*4d50*/  ISETP.GT.AND P0, PT, R0, 0x8, P0 ;  /* 0x000000080000780c */ /* 0x000fe20000704270 */
[----:B------:R-:W-:Y:S01]  /*4d60*/  @P1 IMAD.MOV.U32 R5, RZ, RZ, R11 ;  /* 0x000000ffff051224 */ /* 0x000fe200078e000b */
[----:B------:R-:W-:Y:S02]  /*4d70*/  BSSY B1, `(.L_x_156) ;  /* 0x0000008000017945 */ /* 0x000fe40003800000 */
[----:B------:R-:W-:Y:S01]  /*4d80*/  FMUL R3, R4, R89 ;  /* 0x0000005904037220 */ /* 0x000fe20000400000 */
[----:B------:R-:W-:-:S03]  /*4d90*/  @P1 IMAD.MOV.U32 R4, RZ, RZ, R10 ;  /* 0x000000ffff041224 */ /* 0x000fc600078e000a */
[----:B------:R-:W-:-:S05]  /*4da0*/  FFMA R3, R86, R88, R3 ;  /* 0x0000005856037223 */ /* 0x000fca0000000003 */
[----:B------:R-:W-:-:S05]  /*4db0*/  F2FP.F16.F32.PACK_AB R3, RZ, R3 ;  /* 0x00000003ff03723e */ /* 0x000fca00000000ff */
[----:B------:R0:W-:Y:S01]  /*4dc0*/  @P1 STG.E.U16 desc[UR36][R4.64+0xf0], R3 ;  /* 0x0000f00304001986 */ /* 0x0001e2000c101524 */
[----:B------:R-:W-:Y:S05]  /*4dd0*/  @!P0 BRA `(.L_x_157) ;  /* 0x0000000000048947 */ /* 0x000fea0003800000 */
[----:B------:R0:W5:Y:S02]  /*4de0*/  LDG.E.LTC128B.U16 R18, desc[UR36][R6.64+0xf2] ;  /* 0x0000f22406127981 */ /* 0x000164000c1e1520 */
.L_x_157:
[----:B------:R-:W-:Y:S05]  /*4df0*/  BSYNC B1 ;  /* 0x0000000000017941 */ /* 0x000fea0003800000 */
.L_x_156:
[----:B------:R-:W-:Y:S05]  /*4e00*/  @!P0 BRA `(.L_x_158) ;  /* 0x0000001000b08947 */ /* 0x000fea0003800000 */
[----:B-----5:R-:W-:-:S05]  /*4e10*/  HADD2.F32 R18, -RZ, R18.H0_H0 ;  /* 0x20000012ff127230 */ /* 0x020fca0000004100 */
[----:B------:R-:W-:-:S04]  /*4e20*/  FMUL R18, R18, R89 ;  /* 0x0000005912127220 */ /* 0x000fc80000400000 */
[----:B------:R-:W-:-:S05]  /*4e30*/  FFMA R18, R87, R88, R18 ;  /* 0x0000005857127223 */ /* 0x000fca0000000012 */
[----:B------:R-:W-:-:S05]  /*4e40*/  F2FP.F16.F32.PACK_AB R18, RZ, R18 ;  /* 0x00000012ff12723e */ /* 0x000fca00000000ff */
[----:B------:R0:W-:Y:S01]  /*4e50*/  STG.E.U16 desc[UR36][R10.64+0xf2], R18 ;  /* 0x0000f2120a007986 */ /* 0x0001e2000c101524 */
[----:B------:R-:W-:Y:S05]  /*4e60*/  BRA `(.L_x_158) ;  /* 0x0000001000987947 */ /* 0x000fea0003800000 */
.L_x_33:
[----:B------:R-:W-:Y:S01]  /*4e70*/  ISETP.GT.AND P3, PT, R3, 0x1, PT ;  /* 0x000000010300780c */ /* 0x000fe20003f64270 */
[----:B------:R-:W-:Y:S01]  /*4e80*/  ULDC.64 UR4, c[0x0][0x5c0] ;  /* 0x0001700000047ab9 */ /* 0x000fe20000000a00 */
[-C--:B------:R-:W-:Y:S01]  /*4e90*/  FMUL R24, R24, R88.reuse ;  /* 0x0000005818187220 */ /* 0x080fe20000400000 */
[----:B------:R-:W-:Y:S01]  /*4ea0*/  LEA R4, P4, R104, UR4, 0x1 ;  /* 0x0000000468047c11 */ /* 0x000fe2000f8808ff */
[-C--:B------:R-:W-:Y:S01]  /*4eb0*/  FMUL R25, R25, R88.reuse ;  /* 0x0000005819197220 */ /* 0x080fe20000400000 */
[----:B------:R-:W-:Y:S01]  /*4ec0*/  ISETP.GT.AND P0, PT, R0, RZ, P3 ;  /* 0x000000ff0000720c */ /* 0x000fe20001f04270 */
[----:B------:R-:W-:Y:S01]  /*4ed0*/  FMUL R26, R26, R88 ;  /* 0x000000581a1a7220 */ /* 0x000fe20000400000 */
[----:B------:R-:W-:Y:S01]  /*4ee0*/  F2FP.F16.F32.PACK_AB R24, RZ, R24 ;  /* 0x00000018ff18723e */ /* 0x000fe200000000ff */
[-C--:B------:R-:W-:Y:S01]  /*4ef0*/  FMUL R27, R27, R88.reuse ;  /* 0x000000581b1b7220 */ /* 0x080fe20000400000 */
[----:B------:R-:W-:Y:S01]  /*4f00*/  LEA.HI.X R5, R104, UR5, R113, 0x1, P4 ;  /* 0x0000000568057c11 */ /* 0x000fe2000a0f0c71 */
[-C--:B------:R-:W-:Y:S01]  /*4f10*/  FMUL R28, R28, R88.reuse ;  /* 0x000000581c1c7220 */ /* 0x080fe20000400000 */
[----:B------:R-:W-:Y:S01]  /*4f20*/  F2FP.F16.F32.PACK_AB R25, RZ, R25 ;  /* 0x00000019ff19723e */ /* 0x000fe200000000ff */
[-C--:B------:R-:W-:Y:S01]  /*4f30*/  FMUL R29, R29, R88.reuse ;  /* 0x000000581d1d7220 */ /* 0x080fe20000400000 */
[----:B------:R-:W-:Y:S01]  /*4f40*/  ISETP.GT.AND P2, PT, R0, 0x8, P2 ;  /* 0x000000080000780c */ /* 0x000fe20001744270 */
[----:B------:R-:W-:Y:S01]  /*4f50*/  @P1 STG.E.U16 desc[UR36][R4.64], R24 ;  /* 0x0000001804001986 */ /* 0x000fe2000c101524 */
[----:B------:R-:W-:Y:S01]  /*4f60*/  ISETP.GT.AND P1, PT, R3, 0x8, PT ;  /* 0x000000080300780c */ /* 0x000fe20003f24270 */
[----:B------:R-:W-:Y:S01]  /*4f70*/  FMUL R30, R30, R88 ;  /* 0x000000581e1e7220 */ /* 0x000fe20000400000 */
[C---:B------:R-:W-:Y:S01]  /*4f80*/  SHF.L.U64.HI R7, R94.reuse, 0x1, R95 ;  /* 0x000000015e077819 */ /* 0x040fe2000001025f */
[----:B------:R-:W-:Y:S01]  /*4f90*/  @P0 STG.E.U16 desc[UR36][R4.64+0x2], R25 ;  /* 0x0000021904000986 */ /* 0x000fe2000c101524 */
[----:B------:R-:W-:Y:S01]  /*4fa0*/  LEA R6, P5, R94, R4, 0x1 ;  /* 0x000000045e067211 */ /* 0x000fe200078a08ff */
[-C--:B------:R-:W-:Y:S01]  /*4fb0*/  FMUL R31, R31, R88.reuse ;  /* 0x000000581f1f7220 */ /* 0x080fe20000400000 */
[----:B------:R-:W-:Y:S01]  /*4fc0*/  ISETP.GT.AND P3, PT, R0, 0x8, P3 ;  /* 0x000000080000780c */ /* 0x000fe20001f64270 */
[-C--:B------:R-:W-:Y:S01]  /*4fd0*/  FMUL R32, R32, R88.reuse ;  /* 0x0000005820207220 */ /* 0x080fe20000400000 */
[----:B------:R-:W-:Y:S01]  /*4fe0*/  ISETP.GT.AND P0, PT, R3, 0x9, PT ;  /* 0x000000090300780c */ /* 0x000fe20003f04270 */
[----:B------:R-:W-:Y:S01]  /*4ff0*/  IMAD.X R7, R7, 0x1, R5, P5 ;  /* 0x0000000107077824 */ /* 0x000fe200028e0605 */
[----:B------:R-:W-:Y:S01]  /*5000*/  ISETP.GT.AND P4, PT, R0, RZ, P1 ;  /* 0x000000ff0000720c */ /* 0x000fe20000f84270 */
[----:B------:R-:W-:Y:S01]  /*5010*/  FMUL R33, R33, R88 ;  /* 0x0000005821217220 */ /* 0x000fe20000400000 */
[----:B------:R-:W-:Y:S01]  /*5020*/  F2FP.F16.F32.PACK_AB R26, RZ, R26 ;  /* 0x0000001aff1a723e */ /* 0x000fe200000000ff */
[-C--:B------:R-:W-:Y:S01]  /*5030*/  FMUL R34, R34, R88.reuse ;  /* 0x0000005822227220 */ /* 0x080fe20000400000 */
[----:B------:R-:W-:Y:S01]  /*5040*/  ISETP.GT.AND P5, PT, R0, RZ, P0 ;  /* 0x000000ff0000720c */ /* 0x000fe200007a4270 */
[----:B------:R-:W-:Y:S01]  /*5050*/  FMUL R35, R35, R88 ;  /* 0x0000005823237220 */ /* 0x000fe20000400000 */
[----:B------:R-:W-:Y:S01]  /*5060*/  F2FP.F16.F32.PACK_AB R27, RZ, R27 ;  /* 0x0000001bff1b723e */ /* 0x000fe200000000ff */
[----:B------:R-:W-:Y:S01]  /*5070*/  @P2 STG.E.U16 desc[UR36][R6.64], R26 ;  /* 0x0000001a06002986 */ /* 0x000fe2000c101524 */
[----:B------:R-:W-:Y:S01]  /*5080*/  F2FP.F16.F32.PACK_AB R28, RZ, R28 ;  /* 0x0000001cff1c723e */ /* 0x000fe200000000ff */
[-C--:B------:R-:W-:Y:S01]  /*5090*/  FMUL R36, R36, R88.reuse ;  /* 0x0000005824247220 */ /* 0x080fe20000400000 */
[C---:B------:R-:W-:Y:S01]  /*50a0*/  ISETP.GT.AND P2, PT, R0.reuse, 0x8, P1 ;  /* 0x000000080000780c */ /* 0x040fe20000f44270 */
[----:B------:R-:W-:Y:S01]  /*50b0*/  @P3 STG.E.U16 desc[UR36][R6.64+0x2], R27 ;  /* 0x0000021b06003986 */ /* 0x000fe2000c101524 */
[----:B------:R-:W-:Y:S01]  /*50c0*/  ISETP.GT.AND P1, PT, R3, 0x10, PT ;  /* 0x000000100300780c */ /* 0x000fe20003f24270 */
[-C--:B------:R-:W-:Y:S01]  /*50d0*/  FMUL R37, R37, R88.reuse ;  /* 0x0000005825257220 */ /* 0x080fe20000400000 */
[----:B------:R-:W-:Y:S01]  /*50e0*/  F2FP.F16.F32.PACK_AB R29, RZ, R29 ;  /* 0x0000001dff1d723e */ /* 0x000fe200000000ff */
[----:B------:R-:W-:Y:S01]  /*50f0*/  @P4 STG.E.U16 desc[UR36][R4.64+0x10], R28 ;  /* 0x0000101c04004986 */ /* 0x000fe2000c101524 */
[----:B------:R-:W-:Y:S01]  /*5100*/  ISETP.GT.AND P3, PT, R0, 0x8, P0 ;  /* 0x000000080000780c */ /* 0x000fe20000764270 */
[-C--:B------:R-:W-:Y:S01]  /*5110*/  FMUL R38, R38, R88.reuse ;  /* 0x0000005826267220 */ /* 0x080fe20000400000 */
[----:B------:R-:W-:Y:S01]  /*5120*/  ISETP.GT.AND P0, PT, R3, 0x11, PT ;  /* 0x000000110300780c */ /* 0x000fe20003f04270 */
[----:B------:R-:W-:Y:S01]  /*5130*/  @P5 STG.E.U16 desc[UR36][R4.64+0x12], R29 ;  /* 0x0000121d04005986 */ /* 0x000fe2000c101524 */
        /* <DEDUP_REMOVED lines=162> */
[----:B------:R-:W-:-:S02]  /*5b60*/  F2FP.F16.F32.PACK_AB R62, RZ, R62 ;  /* 0x0000003eff3e723e */ /* 0x000fc400000000ff */
[C---:B------:R-:W-:Y:S02]  /*5b70*/  ISETP.GT.AND P5, PT, R0.reuse, RZ, P0 ;  /* 0x000000ff0000720c */ /* 0x040fe400007a4270 */
[----:B------:R-:W-:Y:S01]  /*5b80*/  F2FP.F16.F32.PACK_AB R63, RZ, R63 ;  /* 0x0000003fff3f723e */ /* 0x000fe200000000ff */
[----:B------:R-:W-:Y:S01]  /*5b90*/  @P2 STG.E.U16 desc[UR36][R6.64+0x90], R62 ;  /* 0x0000903e06002986 */ /* 0x000fe2000c101524 */
[----:B------:R-:W-:Y:S02]  /*5ba0*/  F2FP.F16.F32.PACK_AB R64, RZ, R64 ;  /* 0x00000040ff40723e */ /* 0x000fe400000000ff */
[C---:B------:R-:W-:Y:S01]  /*5bb0*/  ISETP.GT.AND P2, PT, R0.reuse, 0x8, P1 ;  /* 0x000000080000780c */ /* 0x040fe20000f44270 */
[----:B------:R-:W-:Y:S01]  /*5bc0*/  @P3 STG.E.U16 desc[UR36][R6.64+0x92], R63 ;  /* 0x0000923f06003986 */ /* 0x000fe2000c101524 */
[----:B------:R-:W-:Y:S02]  /*5bd0*/  ISETP.GT.AND P1, PT, R3, 0x58, PT ;  /* 0x000000580300780c */ /* 0x000fe40003f24270 */
[----:B------:R-:W-:Y:S01]  /*5be0*/  F2FP.F16.F32.PACK_AB R65, RZ, R65 ;  /* 0x00000041ff41723e */ /* 0x000fe200000000ff */
[----:B------:R-:W-:Y:S01]  /*5bf0*/  @P4 STG.E.U16 desc[UR36][R4.64+0xa0], R64 ;  /* 0x0000a04004004986 */ /* 0x000fe2000c101524 */
[----:B------:R-:W-:-:S02]  /*5c00*/  ISETP.GT.AND P3, PT, R0, 0x8, P0 ;  /* 0x000000080000780c */ /* 0x000fc40000764270 */
[----:B------:R-:W-:Y:S01]  /*5c10*/  ISETP.GT.AND P0, PT, R3, 0x59, PT ;  /* 0x000000590300780c */ /* 0x000fe20003f04270 */
[----:B------:R-:W-:Y:S01]  /*5c20*/  @P5 STG.E.U16 desc[UR36][R4.64+0xa2], R65 ;  /* 0x0000a24104005986 */ /* 0x000fe2000c101524 */
[C---:B------:R-:W-:Y:S02]  /*5c30*/  ISETP.GT.AND P4, PT, R0.reuse, RZ, P1 ;  /* 0x000000ff0000720c */ /* 0x040fe40000f84270 */
[----:B------:R-:W-:Y:S02]  /*5c40*/  F2FP.F16.F32.PACK_AB R66, RZ, R66 ;  /* 0x00000042ff42723e */ /* 0x000fe400000000ff */
[----:B------:R-:W-:Y:S02]  /*5c50*/  ISETP.GT.AND P5, PT, R0, RZ, P0 ;  /* 0x000000ff0000720c */ /* 0x000fe400007a4270 */
[----:B------:R-:W-:Y:S01]  /*5c60*/  F2FP.F16.F32.PACK_AB R67, RZ, R67 ;  /* 0x00000043ff43723e */ /* 0x000fe200000000ff */
[----:B------:R-:W-:Y:S01]  /*5c70*/  @P2 STG.E.U16 desc[UR36][R6.64+0xa0], R66 ;  /* 0x0000a04206002986 */ /* 0x000fe2000c101524 */
[----:B------:R-:W-:-:S02]  /*5c80*/  F2FP.F16.F32.PACK_AB R68, RZ, R68 ;  /* 0x00000044ff44723e */ /* 0x000fc400000000ff */
[C---:B------:R-:W-:Y:S01]  /*5c90*/  ISETP.GT.AND P2, PT, R0.reuse, 0x8, P1 ;  /* 0x000000080000780c */ /* 0x040fe20000f44270 */
[----:B------:R-:W-:Y:S01]  /*5ca0*/  @P3 STG.E.U16 desc[UR36][R6.64+0xa2], R67 ;  /* 0x0000a24306003986 */ /* 0x000fe2000c101524 */
[C---:B------:R-:W-:Y:S02]  /*5cb0*/  ISETP.GT.AND P1, PT, R3.reuse, 0x60, PT ;  /* 0x000000600300780c */ /* 0x040fe40003f24270 */
[----:B------:R-:W-:Y:S01]  /*5cc0*/  F2FP.F16.F32.PACK_AB R69, RZ, R69 ;  /* 0x00000045ff45723e */ /* 0x000fe200000000ff */
[----:B------:R-:W-:Y:S01]  /*5cd0*/  @P4 STG.E.U16 desc[UR36][R4.64+0xb0], R68 ;  /* 0x0000b04404004986 */ /* 0x000fe2000c101524 */
[C---:B------:R-:W-:Y:S02]  /*5ce0*/  ISETP.GT.AND P3, PT, R0.reuse, 0x8, P0 ;  /* 0x000000080000780c */ /* 0x040fe40000764270 */
[----:B------:R-:W-:Y:S01]  /*5cf0*/  ISETP.GT.AND P0, PT, R3, 0x61, PT ;  /* 0x000000610300780c */ /* 0x000fe20003f04270 */
[----:B------:R-:W-:Y:S01]  /*5d00*/  @P5 STG.E.U16 desc[UR36][R4.64+0xb2], R69 ;  /* 0x0000b24504005986 */ /* 0x000fe2000c101524 */
[----:B------:R-:W-:-:S02]  /*5d10*/  ISETP.GT.AND P4, PT, R0, RZ, P1 ;  /* 0x000000ff0000720c */ /* 0x000fc40000f84270 */
[C---:B------:R-:W-:Y:S02]  /*5d20*/  ISETP.GT.AND P5, PT, R0.reuse, RZ, P0 ;  /* 0x000000ff0000720c */ /* 0x040fe400007a4270 */
[----:B------:R-:W-:Y:S02]  /*5d30*/  F2FP.F16.F32.PACK_AB R70, RZ, R70 ;  /* 0x00000046ff46723e */ /* 0x000fe400000000ff */
[----:B------:R-:W-:Y:S02]  /*5d40*/  F2FP.F16.F32.PACK_AB R71, RZ, R71 ;  /* 0x00000047ff47723e */ /* 0x000fe400000000ff */
[----:B------:R-:W-:Y:S01]  /*5d50*/  F2FP.F16.F32.PACK_AB R72, RZ, R72 ;  /* 0x00000048ff48723e */ /* 0x000fe200000000ff */
[----:B------:R-:W-:Y:S01]  /*5d60*/  @P2 STG.E.U16 desc[UR36][R6.64+0xb0], R70 ;  /* 0x0000b04606002986 */ /* 0x000fe2000c101524 */
[----:B------:R-:W-:Y:S02]  /*5d70*/  F2FP.F16.F32.PACK_AB R73, RZ, R73 ;  /* 0x00000049ff49723e */ /* 0x000fe400000000ff */
[C---:B------:R-:W-:Y:S01]  /*5d80*/  ISETP.GT.AND P1, PT, R0.reuse, 0x8, P1 ;  /* 0x000000080000780c */ /* 0x040fe20000f24270 */
[----:B------:R-:W-:Y:S01]  /*5d90*/  @P3 STG.E.U16 desc[UR36][R6.64+0xb2], R71 ;  /* 0x0000b24706003986 */ /* 0x000fe2000c101524 */
[----:B------:R-:W-:-:S02]  /*5da0*/  ISETP.GT.AND P2, PT, R0, 0x8, P0 ;  /* 0x000000080000780c */ /* 0x000fc40000744270 */
[----:B------:R-:W-:Y:S01]  /*5db0*/  F2FP.F16.F32.PACK_AB R74, RZ, R74 ;  /* 0x0000004aff4a723e */ /* 0x000fe200000000ff */
[----:B------:R-:W-:Y:S01]  /*5dc0*/  @P4 STG.E.U16 desc[UR36][R4.64+0xc0], R72 ;  /* 0x0000c04804004986 */ /* 0x000fe2000c101524 */
[C---:B------:R-:W-:Y:S02]  /*5dd0*/  ISETP.GT.AND P4, PT, R3.reuse, 0x68, PT ;  /* 0x000000680300780c */ /* 0x040fe40003f84270 */
[----:B------:R-:W-:Y:S01]  /*5de0*/  ISETP.GT.AND P0, PT, R3, 0x69, PT ;  /* 0x000000690300780c */ /* 0x000fe20003f04270 */
[----:B------:R-:W-:Y:S01]  /*5df0*/  @P5 STG.E.U16 desc[UR36][R4.64+0xc2], R73 ;  /* 0x0000c24904005986 */ /* 0x000fe2000c101524 */
[----:B------:R-:W-:Y:S02]  /*5e00*/  ISETP.GT.AND P5, PT, R0, RZ, P4 ;  /* 0x000000ff0000720c */ /* 0x000fe400027a4270 */
[----:B------:R-:W-:Y:S01]  /*5e10*/  F2FP.F16.F32.PACK_AB R75, RZ, R75 ;  /* 0x0000004bff4b723e */ /* 0x000fe200000000ff */
[----:B------:R-:W-:Y:S01]  /*5e20*/  @P1 STG.E.U16 desc[UR36][R6.64+0xc0], R74 ;  /* 0x0000c04a06001986 */ /* 0x000fe2000c101524 */
[----:B------:R-:W-:-:S02]  /*5e30*/  F2FP.F16.F32.PACK_AB R76, RZ, R76 ;  /* 0x0000004cff4c723e */ /* 0x000fc400000000ff */
[C---:B------:R-:W-:Y:S01]  /*5e40*/  ISETP.GT.AND P3, PT, R0.reuse, RZ, P0 ;  /* 0x000000ff0000720c */ /* 0x040fe20000764270 */
[----:B------:R-:W-:Y:S01]  /*5e50*/  @P2 STG.E.U16 desc[UR36][R6.64+0xc2], R75 ;  /* 0x0000c24b06002986 */ /* 0x000fe2000c101524 */
[C---:B------:R-:W-:Y:S02]  /*5e60*/  ISETP.GT.AND P4, PT, R0.reuse, 0x8, P4 ;  /* 0x000000080000780c */ /* 0x040fe40002784270 */
[----:B------:R-:W-:Y:S02]  /*5e70*/  F2FP.F16.F32.PACK_AB R77, RZ, R77 ;  /* 0x0000004dff4d723e */ /* 0x000fe400000000ff */
[----:B------:R-:W-:Y:S01]  /*5e80*/  F2FP.F16.F32.PACK_AB R78, RZ, R78 ;  /* 0x0000004eff4e723e */ /* 0x000fe200000000ff */
[----:B------:R-:W-:Y:S01]  /*5e90*/  @P5 STG.E.U16 desc[UR36][R4.64+0xd0], R76 ;  /* 0x0000d04c04005986 */ /* 0x000fe2000c101524 */
[----:B------:R-:W-:Y:S02]  /*5ea0*/  ISETP.GT.AND P5, PT, R0, 0x8, P0 ;  /* 0x000000080000780c */ /* 0x000fe400007a4270 */
[----:B------:R-:W-:-:S02]  /*5eb0*/  F2FP.F16.F32.PACK_AB R79, RZ, R79 ;  /* 0x0000004fff4f723e */ /* 0x000fc400000000ff */
[C---:B------:R-:W-:Y:S01]  /*5ec0*/  ISETP.GT.AND P2, PT, R3.reuse, 0x71, PT ;  /* 0x000000710300780c */ /* 0x040fe20003f44270 */
[----:B------:R-:W-:Y:S01]  /*5ed0*/  @P3 STG.E.U16 desc[UR36][R4.64+0xd2], R77 ;  /* 0x0000d24d04003986 */ /* 0x000fe2000c101524 */
[----:B------:R-:W-:Y:S02]  /*5ee0*/  ISETP.GT.AND P3, PT, R3, 0x70, PT ;  /* 0x000000700300780c */ /* 0x000fe40003f64270 */
[----:B------:R-:W-:Y:S01]  /*5ef0*/  F2FP.F16.F32.PACK_AB R80, RZ, R80 ;  /* 0x00000050ff50723e */ /* 0x000fe200000000ff */
[----:B------:R-:W-:Y:S01]  /*5f00*/  @P4 STG.E.U16 desc[UR36][R6.64+0xd0], R78 ;  /* 0x0000d04e06004986 */ /* 0x000fe2000c101524 */
[C---:B------:R-:W-:Y:S02]  /*5f10*/  ISETP.GT.AND P4, PT, R0.reuse, RZ, P2 ;  /* 0x000000ff0000720c */ /* 0x040fe40001784270 */
[----:B------:R-:W-:Y:S01]  /*5f20*/  F2FP.F16.F32.PACK_AB R81, RZ, R81 ;  /* 0x00000051ff51723e */ /* 0x000fe200000000ff */
[----:B------:R-:W-:Y:S01]  /*5f30*/  @P5 STG.E.U16 desc[UR36][R6.64+0xd2], R79 ;  /* 0x0000d24f06005986 */ /* 0x000fe2000c101524 */
[----:B------:R-:W-:-:S02]  /*5f40*/  ISETP.GT.AND P5, PT, R0, RZ, P3 ;  /* 0x000000ff0000720c */ /* 0x000fc40001fa4270 */
[C---:B------:R-:W-:Y:S02]  /*5f50*/  ISETP.GT.AND P1, PT, R3.reuse, 0x78, PT ;  /* 0x000000780300780c */ /* 0x040fe40003f24270 */
[----:B------:R-:W-:Y:S02]  /*5f60*/  ISETP.GT.AND P0, PT, R3, 0x79, PT ;  /* 0x000000790300780c */ /* 0x000fe40003f04270 */
[C---:B------:R-:W-:Y:S02]  /*5f70*/  ISETP.GT.AND P3, PT, R0.reuse, 0x8, P3 ;  /* 0x000000080000780c */ /* 0x040fe40001f64270 */
[C---:B------:R-:W-:Y:S02]  /*5f80*/  ISETP.GT.AND P2, PT, R0.reuse, 0x8, P2 ;  /* 0x000000080000780c */ /* 0x040fe40001744270 */
[----:B------:R-:W-:Y:S02]  /*5f90*/  F2FP.F16.F32.PACK_AB R82, RZ, R82 ;  /* 0x00000052ff52723e */ /* 0x000fe400000000ff */
[----:B------:R-:W-:Y:S01]  /*5fa0*/  F2FP.F16.F32.PACK_AB R83, RZ, R83 ;  /* 0x00000053ff53723e */ /* 0x000fe200000000ff */
[----:B------:R-:W-:Y:S01]  /*5fb0*/  @P5 STG.E.U16 desc[UR36][R4.64+0xe0], R80 ;  /* 0x0000e05004005986 */ /* 0x000fe2000c101524 */
[----:B------:R-:W-:-:S02]  /*5fc0*/  ISETP.GT.AND P5, PT, R0, RZ, P0 ;  /* 0x000000ff0000720c */ /* 0x000fc400007a4270 */
[C---:B------:R-:W-:Y:S01]  /*5fd0*/  ISETP.GT.AND P0, PT, R0.reuse, 0x8, P0 ;  /* 0x000000080000780c */ /* 0x040fe20000704270 */
[----:B------:R-:W-:Y:S01]  /*5fe0*/  @P4 STG.E.U16 desc[UR36][R4.64+0xe2], R81 ;  /* 0x0000e25104004986 */ /* 0x000fe2000c101524 */
[C---:B------:R-:W-:Y:S02]  /*5ff0*/  ISETP.GT.AND P4, PT, R0.reuse, RZ, P1 ;  /* 0x000000ff0000720c */ /* 0x040fe40000f84270 */
[----:B------:R-:W-:Y:S01]  /*6000*/  ISETP.GT.AND P1, PT, R0, 0x8, P1 ;  /* 0x000000080000780c */ /* 0x000fe20000f24270 */
[----:B------:R-:W-:Y:S01]  /*6010*/  @P3 STG.E.U16 desc[UR36][R6.64+0xe0], R82 ;  /* 0x0000e05206003986 */ /* 0x000fe2000c101524 */
[----:B------:R-:W-:Y:S02]  /*6020*/  F2FP.F16.F32.PACK_AB R84, RZ, R84 ;  /* 0x00000054ff54723e */ /* 0x000fe400000000ff */
[----:B------:R-:W-:Y:S01]  /*6030*/  F2FP.F16.F32.PACK_AB R85, RZ, R85 ;  /* 0x00000055ff55723e */ /* 0x000fe200000000ff */
[----:B------:R-:W-:Y:S01]  /*6040*/  @P2 STG.E.U16 desc[UR36][R6.64+0xe2], R83 ;  /* 0x0000e25306002986 */ /* 0x000fe2000c101524 */
[----:B------:R-:W-:-:S02]  /*6050*/  F2FP.F16.F32.PACK_AB R86, RZ, R86 ;  /* 0x00000056ff56723e */ /* 0x000fc400000000ff */
[----:B------:R-:W-:-:S03]  /*6060*/  F2FP.F16.F32.PACK_AB R87, RZ, R87 ;  /* 0x00000057ff57723e */ /* 0x000fc600000000ff */
[----:B------:R-:W-:Y:S04]  /*6070*/  @P4 STG.E.U16 desc[UR36][R4.64+0xf0], R84 ;  /* 0x0000f05404004986 */ /* 0x000fe8000c101524 */
[----:B------:R0:W-:Y:S02]  /*6080*/  @P5 STG.E.U16 desc[UR36][R4.64+0xf2], R85 ;  /* 0x0000f25504005986 */ /* 0x0001e4000c101524 */
[----:B0-----:R-:W-:Y:S02]  /*6090*/  @P1 IMAD.MOV.U32 R4, RZ, RZ, R6 ;  /* 0x000000ffff041224 */ /* 0x001fe400078e0006 */
[----:B------:R-:W-:-:S05]  /*60a0*/  @P1 IMAD.MOV.U32 R5, RZ, RZ, R7 ;  /* 0x000000ffff051224 */ /* 0x000fca00078e0007 */
[----:B------:R0:W-:Y:S04]  /*60b0*/  @P1 STG.E.U16 desc[UR36][R4.64+0xf0], R86 ;  /* 0x0000f05604001986 */ /* 0x0001e8000c101524 */
[----:B------:R0:W-:Y:S02]  /*60c0*/  @P0 STG.E.U16 desc[UR36][R6.64+0xf2], R87 ;  /* 0x0000f25706000986 */ /* 0x0001e4000c101524 */
.L_x_158:
[----:B------:R-:W-:Y:S05]  /*60d0*/  BSYNC B0 ;  /* 0x0000000000007941 */ /* 0x000fea0003800000 */
.L_x_32:
[----:B0-----:R-:W2:Y:S01]  /*60e0*/  LDL.64 R4, [R1] ;  /* 0x0000000001047983 */ /* 0x001ea20000100a00 */
[----:B------:R-:W-:Y:S01]  /*60f0*/  ULDC.64 UR4, c[0x0][0x650] ;  /* 0x0001940000047ab9 */ /* 0x000fe20000000a00 */
[----:B------:R-:W-:Y:S02]  /*6100*/  IMAD.U32 R0, RZ, RZ, UR44 ;  /* 0x0000002cff007e24 */ /* 0x000fe4000f8e00ff */
[----:B------:R-:W-:Y:S02]  /*6110*/  IMAD.MOV.U32 R22, RZ, RZ, -0x1 ;  /* 0xffffffffff167424 */ /* 0x000fe400078e00ff */
[----:B------:R0:W-:Y:S01]  /*6120*/  SYNCS.ARRIVE.TRANS64.A1T0 RZ, [R0+UR46], RZ ;  /* 0x000000ff00ff79a7 */ /* 0x0001e2000810002e */
[----:B-----5:R-:W-:Y:S02]  /*6130*/  IMAD.MOV.U32 R18, RZ, RZ, -0x1 ;  /* 0xffffffffff127424 */ /* 0x020fe400078e00ff */
[----:B------:R-:W-:Y:S01]  /*6140*/  IMAD.MOV.U32 R19, RZ, RZ, -0x1 ;  /* 0xffffffffff137424 */ /* 0x000fe200078e00ff */
[----:B0-----:R-:W-:-:S02]  /*6150*/  PRMT R0, RZ, 0x7610, R0 ;  /* 0x00007610ff007816 */ /* 0x001fc40000000000 */
[----:B--2---:R-:W-:-:S05]  /*6160*/  LEA R16, P0, R4, R16, 0x1 ;  /* 0x0000001004107211 */ /* 0x004fca00078008ff */
[----:B------:R-:W-:Y:S01]  /*6170*/  IMAD.X R17, R98, 0x1, R17, P0 ;  /* 0x0000000162117824 */ /* 0x000fe200000e0611 */
[----:B------:R-:W-:-:S04]  /*6180*/  ISETP.GE.U32.AND P0, PT, R16, UR4, PT ;  /* 0x0000000410007c0c */ /* 0x000fc8000bf06070 */
[----:B------:R-:W-:-:S13]  /*6190*/  ISETP.GE.U32.AND.EX P0, PT, R17, UR5, PT, P0 ;  /* 0x0000000511007c0c */ /* 0x000fda000bf06100 */
[----:B------:R-:W-:Y:S05]  /*61a0*/  @P0 BRA `(.L_x_159) ;  /* 0x00000004004c0947 */ /* 0x000fea0003800000 */
[----:B-1----:R-:W0:Y:S01]  /*61b0*/  LDC.64 R10, c[0x0][0x628] ;  /* 0x00018a00ff0a7b82 */ /* 0x002e220000000a00 */
[----:B------:R-:W1:Y:S01]  /*61c0*/  S2R R12, SR_CTAID.X ;  /* 0x00000000000c7919 */ /* 0x000e620000002500 */
[----:B------:R-:W-:Y:S02]  /*61d0*/  IMAD.MOV.U32 R8, RZ, RZ, R16 ;  /* 0x000000ffff087224 */ /* 0x000fe400078e0010 */
[----:B------:R-:W-:Y:S01]  /*61e0*/  IMAD.MOV.U32 R9, RZ, RZ, R17 ;  /* 0x000000ffff097224 */ /* 0x000fe200078e0011 */
[----:B------:R-:W2:Y:S03]  /*61f0*/  S2R R18, SR_CTAID.Y ;  /* 0x0000000000127919 */ /* 0x000ea60000002600 */
[----:B------:R-:W1:Y:S08]  /*6200*/  LDC R0, c[0x0][0x630] ;  /* 0x00018c00ff007b82 */ /* 0x000e700000000800 */
[----:B------:R-:W1:Y:S01]  /*6210*/  LDC.64 R14, c[0x0][0x620] ;  /* 0x00018800ff0e7b82 */ /* 0x000e620000000a00 */
[----:B0-----:R-:W-:-:S04]  /*6220*/  ISETP.NE.U32.AND P0, PT, R10, RZ, PT ;  /* 0x000000ff0a00720c */ /* 0x001fc80003f05070 */
[----:B------:R-:W-:-:S13]  /*6230*/  ISETP.NE.AND.EX P0, PT, R11, RZ, PT, P0 ;  /* 0x000000ff0b00720c */ /* 0x000fda0003f05300 */
[----:B-12---:R-:W-:Y:S05]  /*6240*/  @!P0 BRA `(.L_x_160) ;  /* 0x0000000000288947 */ /* 0x006fea0003800000 */
[----:B------:R-:W0:Y:S02]  /*6250*/  LDC R3, c[0x0][0x634] ;  /* 0x00018d00ff037b82 */ /* 0x000e240000000800 */
[----:B0-----:R-:W-:-:S05]  /*6260*/  IADD3 R3, P0, R16, R3, RZ ;  /* 0x0000000310037210 */ /* 0x001fca0007f1e0ff */
[----:B------:R-:W-:-:S04]  /*6270*/  IMAD.X R13, RZ, RZ, R17, P0 ;  /* 0x000000ffff0d7224 */ /* 0x000fc800000e0611 */
[----:B------:R-:W-:-:S04]  /*6280*/  IMAD.WIDE.U32 R4, R13, R10, RZ ;  /* 0x0000000a0d047225 */ /* 0x000fc800078e00ff */
[----:B---34-:R-:W-:-:S04]  /*6290*/  IMAD.WIDE.U32 R6, P0, R3, R11, R4 ;  /* 0x0000000b03067225 */ /* 0x018fc80007800004 */
[----:B------:R-:W-:-:S04]  /*62a0*/  IMAD.WIDE.U32 R4, R3, R10, RZ ;  /* 0x0000000a03047225 */ /* 0x000fc800078e00ff */
[----:B------:R-:W-:Y:S01]  /*62b0*/  IMAD.X R9, RZ, RZ, RZ, P0 ;  /* 0x000000ffff097224 */ /* 0x000fe200000e06ff */
[----:B------:R-:W-:Y:S01]  /*62c0*/  IADD3 RZ, P0, R5, R6, RZ ;  /* 0x0000000605ff7210 */ /* 0x000fe20007f1e0ff */
[----:B------:R-:W-:-:S04]  /*62d0*/  IMAD.MOV.U32 R8, RZ, RZ, R7 ;  /* 0x000000ffff087224 */ /* 0x000fc800078e0007 */
[----:B------:R-:W-:-:S08]  /*62e0*/  IMAD.WIDE.U32.X R8, R13, R11, R8, P0 ;  /* 0x0000000b0d087225 */ /* 0x000fd000000e0408 */
.L_x_160:
[-CC-:B------:R-:W-:Y:S01]  /*62f0*/  SHF.R.U64 R19, R8, R0.reuse, R9.reuse ;  /* 0x0000000008137219 */ /* 0x180fe20000001209 */
[----:B------:R-:W0:Y:S01]  /*6300*/  LDC.64 R24, c[0x0][0x640] ;  /* 0x00019000ff187b82 */ /* 0x000e220000000a00 */
[----:B------:R-:W-:Y:S01]  /*6310*/  SHF.R.U32.HI R0, RZ, R0, R9 ;  /* 0x00000000ff007219 */ /* 0x000fe20000011609 */
[----:B------:R-:W-:Y:S01]  /*6320*/  ULDC UR4, c[0x0][0x150] ;  /* 0x0000540000047ab9 */ /* 0x000fe20000000800 */
[----:B------:R-:W-:Y:S02]  /*6330*/  IADD3 R3, P0, RZ, -R19, RZ ;  /* 0x80000013ff037210 */ /* 0x000fe40007f1e0ff */
[----:B---34-:R-:W-:-:S03]  /*6340*/  I2FP.F32.U32 R7, R12 ;  /* 0x0000000c00077245 */ /* 0x018fc60000201000 */
[----:B------:R-:W1:Y:S01]  /*6350*/  LDC R6, c[0x0][0x618] ;  /* 0x00018600ff067b82 */ /* 0x000e620000000800 */
[----:B------:R-:W-:Y:S02]  /*6360*/  IMAD.X R5, RZ, RZ, ~R0, P0 ;  /* 0x000000ffff057224 */ /* 0x000fe400000e0e00 */
[----:B------:R-:W-:Y:S01]  /*6370*/  FMUL R7, R7, UR4 ;  /* 0x0000000407077c20 */ /* 0x000fe20008400000 */
[----:B------:R-:W-:Y:S01]  /*6380*/  ULDC UR4, c[0x0][0x154] ;  /* 0x0000550000047ab9 */ /* 0x000fe20000000800 */
[-C--:B------:R-:W-:Y:S02]  /*6390*/  IMAD R0, R5, R14.reuse, RZ ;  /* 0x0000000e05007224 */ /* 0x080fe400078e02ff */
[C---:B------:R-:W-:Y:S01]  /*63a0*/  IMAD.WIDE.U32 R4, R3.reuse, R14, R16 ;  /* 0x0000000e03047225 */ /* 0x040fe200078e0010 */
[----:B------:R-:W2:Y:S01]  /*63b0*/  LDC R8, c[0x0][0x608] ;  /* 0x00018200ff087b82 */ /* 0x000ea20000000800 */
[----:B------:R-:W3:Y:S02]  /*63c0*/  F2I.U32.TRUNC.NTZ R7, R7 ;  /* 0x0000000700077305 */ /* 0x000ee4000020f000 */
[----:B------:R-:W-:Y:S01]  /*63d0*/  IMAD R3, R3, R15, R0 ;  /* 0x0000000f03037224 */ /* 0x000fe200078e0200 */
[----:B------:R-:W-:-:S03]  /*63e0*/  I2FP.F32.U32 R0, R18 ;  /* 0x0000001200007245 */ /* 0x000fc60000201000 */
[----:B------:R-:W-:Y:S01]  /*63f0*/  IMAD.IADD R3, R5, 0x1, R3 ;  /* 0x0000000105037824 */ /* 0x000fe200078e0203 */
[----:B------:R-:W4:Y:S01]  /*6400*/  LDC R11, c[0x0][0x658] ;  /* 0x00019600ff0b7b82 */ /* 0x000f220000000800 */
[----:B0-----:R-:W-:-:S04]  /*6410*/  ISETP.NE.U32.AND P0, PT, R24, RZ, PT ;  /* 0x000000ff1800720c */ /* 0x001fc80003f05070 */
[----:B------:R-:W-:-:S03]  /*6420*/  ISETP.NE.AND.EX P0, PT, R25, RZ, PT, P0 ;  /* 0x000000ff1900720c */ /* 0x000fc60003f05300 */
[----:B------:R-:W0:Y:S01]  /*6430*/  LDC R9, c[0x0][0x144] ;  /* 0x00005100ff097b82 */ /* 0x000e220000000800 */
[-C--:B-1----:R-:W-:Y:S01]  /*6440*/  SHF.R.U64 R10, R4, R6.reuse, R3 ;  /* 0x00000006040a7219 */ /* 0x082fe20000001203 */
[----:B---3--:R-:W-:Y:S01]  /*6450*/  IMAD.MOV R7, RZ, RZ, -R7 ;  /* 0x000000ffff077224 */ /* 0x008fe200078e0a07 */
[----:B------:R-:W-:Y:S01]  /*6460*/  SHF.R.U32.HI R3, RZ, R6, R3 ;  /* 0x00000006ff037219 */ /* 0x000fe20000011603 */
[----:B------:R-:W-:-:S04]  /*6470*/  FMUL R6, R0, UR4 ;  /* 0x0000000400067c20 */ /* 0x000fc80008400000 */
[----:B------:R-:W1:Y:S01]  /*6480*/  LDC R21, c[0x0][0x148] ;  /* 0x00005200ff157b82 */ /* 0x000e620000000800 */
[----:B------:R3:W0:Y:S01]  /*6490*/  F2I.U32.TRUNC.NTZ R14, R6 ;  /* 0x00000006000e7305 */ /* 0x000622000020f000 */
[-CC-:B--2---:R-:W-:Y:S02]  /*64a0*/  SHF.R.U64 R13, R10, R8.reuse, R3.reuse ;  /* 0x000000080a0d7219 */ /* 0x184fe40000001203 */
[----:B------:R-:W-:-:S04]  /*64b0*/  SHF.R.U32.HI R0, RZ, R8, R3 ;  /* 0x00000008ff007219 */ /* 0x000fc80000011603 */
[----:B------:R-:W2:Y:S01]  /*64c0*/  LDC R20, c[0x0][0x648] ;  /* 0x00019200ff147b82 */ /* 0x000ea20000000800 */
[-CC-:B----4-:R-:W-:Y:S02]  /*64d0*/  SHF.R.U64 R15, R13, R11.reuse, R0.reuse ;  /* 0x0000000b0d0f7219 */ /* 0x190fe40000001200 */
[----:B------:R-:W-:-:S03]  /*64e0*/  SHF.R.U32.HI R5, RZ, R11, R0 ;  /* 0x0000000bff057219 */ /* 0x000fc60000011600 */
[----:B------:R-:W-:Y:S02]  /*64f0*/  IMAD.MOV.U32 R4, RZ, RZ, R15 ;  /* 0x000000ffff047224 */ /* 0x000fe400078e000f */
[----:B------:R-:W4:Y:S01]  /*6500*/  LDC R26, c[0x0][0x638] ;  /* 0x00018e00ff1a7b82 */ /* 0x000f220000000800 */
[----:B0-----:R-:W-:-:S07]  /*6510*/  IMAD R22, R9, R7, R12 ;  /* 0x0000000709167224 */ /* 0x001fce00078e020c */
[----:B------:R-:W0:Y:S08]  /*6520*/  LDC R27, c[0x0][0x610] ;  /* 0x00018400ff1b7b82 */ /* 0x000e300000000800 */
[----:B------:R-:W0:Y:S01]  /*6530*/  LDC R28, c[0x0][0x600] ;  /* 0x00018000ff1c7b82 */ /* 0x000e220000000800 */
[----:B-123--:R-:W-:Y:S05]  /*6540*/  @!P0 BRA `(.L_x_161) ;  /* 0x0000000000288947 */ /* 0x00efea0003800000 */
[----:B------:R-:W1:Y:S02]  /*6550*/  LDC R0, c[0x0][0x64c] ;  /* 0x00019300ff007b82 */ /* 0x000e640000000800 */
[----:B-1----:R-:W-:-:S05]  /*6560*/  IADD3 R3, P0, R15, R0, RZ ;  /* 0x000000000f037210 */ /* 0x002fca0007f1e0ff */
        /* <DEDUP_REMOVED lines=8> */
.L_x_161:
[----:B------:R-:W-:Y:S01]  /*65f0*/  ISETP.NE.AND P0, PT, R2, 0x1, PT ;  /* 0x000000010200780c */ /* 0x000fe20003f05270 */
[----:B------:R-:W-:Y:S01]  /*6600*/  IMAD.MOV R14, RZ, RZ, -R14 ;  /* 0x000000ffff0e7224 */ /* 0x000fe200078e0a0e */
[----:B------:R-:W-:Y:S02]  /*6610*/  SHF.R.U64 R0, R4, R20, R5 ;  /* 0x0000001404007219 */ /* 0x000fe40000001205 */
[----:B------:R-:W-:Y:S02]  /*6620*/  LOP3.LUT R3, R13, R100, RZ, 0xc0, !PT ;  /* 0x000000640d037212 */ /* 0x000fe400078ec0ff */
[----:B------:R-:W-:Y:S01]  /*6630*/  LOP3.LUT R5, R10, R99, RZ, 0xc0, !PT ;  /* 0x000000630a057212 */ /* 0x000fe200078ec0ff */
[----:B------:R-:W-:Y:S02]  /*6640*/  IMAD.MOV R4, RZ, RZ, -R0 ;  /* 0x000000ffff047224 */ /* 0x000fe400078e0a00 */
[----:B------:R-:W-:Y:S02]  /*6650*/  IMAD R3, R96, R0, R3 ;  /* 0x0000000060037224 */ /* 0x000fe400078e0203 */
[----:B----4-:R-:W-:-:S02]  /*6660*/  IMAD R0, R4, R26, R15 ;  /* 0x0000001a04007224 */ /* 0x010fc400078e020f */
[----:B------:R-:W-:Y:S02]  /*6670*/  @P0 IMAD R22, R21, R14, R18 ;  /* 0x0000000e15160224 */ /* 0x000fe400078e0212 */
[----:B------:R-:W-:Y:S02]  /*6680*/  IMAD.MOV.U32 R4, RZ, RZ, 0x1 ;  /* 0x00000001ff047424 */ /* 0x000fe400078e00ff */
[----:B0-----:R-:W-:Y:S02]  /*6690*/  IMAD R22, R3, R27, R22 ;  /* 0x0000001b03167224 */ /* 0x001fe400078e0216 */
[----:B------:R-:W-:Y:S01]  /*66a0*/  IMAD R3, R0, R28, R5 ;  /* 0x0000001c00037224 */ /* 0x000fe200078e0205 */
[----:B------:R-:W-:-:S04]  /*66b0*/  PRMT R0, R4, 0x7610, R0 ;  /* 0x0000761004007816 */ /* 0x000fc80000000000 */
[----:B------:R-:W-:Y:S02]  /*66c0*/  SEL R18, R3, R22, !P0 ;  /* 0x0000001603127207 */ /* 0x000fe40004000000 */
[----:B------:R-:W-:-:S07]  /*66d0*/  SEL R22, R22, R3, !P0 ;  /* 0x0000000316167207 */ /* 0x000fce0004000000 */
.L_x_159:
[----:B------:R-:W-:Y:S01]  /*66e0*/  LOP3.LUT P0, RZ, R0, 0xff, RZ, 0xc0, !PT ;  /* 0x000000ff00ff7812 */ /* 0x000fe2000780c0ff */
[----:B------:R-:W-:Y:S01]  /*66f0*/  UIMAD.WIDE.U32 UR4, UR38, -0x33333333, URZ ;  /* 0xcccccccd260478a5 */ /* 0x000fe2000f8e003f */
[----:B------:R-:W-:-:S03]  /*6700*/  LOP3.LUT R103, R103, 0x1, RZ, 0x3c, !PT ;  /* 0x0000000167677812 */ /* 0x000fc600078e3cff */
[----:B------:R-:W-:-:S04]  /*6710*/  USHF.R.U32.HI UR4, URZ, 0x2, UR5 ;  /* 0x000000023f047899 */ /* 0x000fc80008011605 */
[----:B------:R-:W-:-:S04]  /*6720*/  UIMAD UR38, UR4, -0x5, UR38 ;  /* 0xfffffffb042678a4 */ /* 0x000fc8000f8e0226 */
[----:B------:R-:W-:Y:S08]  /*6730*/  @P0 BRA `(.L_x_162) ;  /* 0xffffffac00800947 */ /* 0x000ff0000383ffff */
[----:B------:R-:W-:Y:S05]  /*6740*/  EXIT ;  /* 0x000000000000794d */ /* 0x000fea0003800000 */
.L_x_13:
[----:B------:R-:W-:-:S08]  /*6750*/  ISETP.NE.AND P0, PT, R14, RZ, PT ;  /* 0x000000ff0e00720c */ /* 0x000fd00003f05270 */
[----:B0-----:R-:W0:-:S00]  /*6760*/  USETMAXREG.DEALLOC.CTAPOOL 0x28 ;  /* 0x00000028000079c8 */ /* 0x001e0000080e0500 */
[----:B------:R-:W-:Y:S05]  /*6770*/  @P0 EXIT ;  /* 0x000000000000094d */ /* 0x000fea0003800000 */
[----:B0-----:R-:W-:Y:S01]  /*6780*/  LOP3.LUT P0, RZ, R3, 0xff, RZ, 0xc0, !PT ;  /* 0x000000ff03ff7812 */ /* 0x001fe2000780c0ff */
[----:B------:R-:W-:Y:S02]  /*6790*/  IMAD.MOV.U32 R3, RZ, RZ, 0x1 ;  /* 0x00000001ff037424 */ /* 0x000fe400078e00ff */
[----:B------:R-:W-:-:S10]  /*67a0*/  IMAD.MOV.U32 R8, RZ, RZ, RZ ;  /* 0x000000ffff087224 */ /* 0x000fd400078e00ff */
[----:B------:R-:W-:Y:S05]  /*67b0*/  @!P0 BRA `(.L_x_163) ;  /* 0x0000000c000c8947 */ /* 0x000fea0003800000 */
[----:B------:R-:W-:Y:S01]  /*67c0*/  LOP3.LUT P0, RZ, R4, 0x1f, RZ, 0xc0, !PT ;  /* 0x0000001f04ff7812 */ /* 0x000fe2000780c0ff */
[----:B------:R-:W-:Y:S01]  /*67d0*/  ULDC UR5, c[0x0][0x658] ;  /* 0x0001960000057ab9 */ /* 0x000fe20000000800 */
[----:B------:R-:W-:Y:S01]  /*67e0*/  UMOV UR6, 0xffffffff ;  /* 0xffffffff00067882 */ /* 0x000fe20000000000 */
[----:B------:R-:W-:Y:S01]  /*67f0*/  BSSY B0, `(.L_x_163) ;  /* 0x00000bf000007945 */ /* 0x000fe20003800000 */
[----:B------:R-:W-:Y:S01]  /*6800*/  USHF.L.U32 UR6, UR6, UR5, URZ ;  /* 0x0000000506067299 */ /* 0x000fe2000800063f */
[C---:B------:R-:W-:Y:S01]  /*6810*/  ISETP.NE.AND P2, PT, R5.reuse, RZ, PT ;  /* 0x000000ff0500720c */ /* 0x040fe20003f45270 */
[----:B------:R-:W-:Y:S01]  /*6820*/  IMAD.MOV.U32 R10, RZ, RZ, 0x1 ;  /* 0x00000001ff0a7424 */ /* 0x000fe200078e00ff */
[----:B------:R-:W-:Y:S01]  /*6830*/  ISETP.NE.OR P0, PT, R5, RZ, !P0 ;  /* 0x000000ff0500720c */ /* 0x000fe20004705670 */
[----:B------:R-:W-:Y:S01]  /*6840*/  IMAD.MOV.U32 R3, RZ, RZ, 0x1 ;  /* 0x00000001ff037424 */ /* 0x000fe200078e00ff */
[----:B------:R-:W-:Y:S01]  /*6850*/  LOP3.LUT R9, R23, 0x2, RZ, 0xfc, !PT ;  /* 0x0000000217097812 */ /* 0x000fe200078efcff */
[----:B------:R-:W-:Y:S01]  /*6860*/  IMAD.MOV.U32 R8, RZ, RZ, RZ ;  /* 0x000000ffff087224 */ /* 0x000fe200078e00ff */
[----:B------:R-:W-:Y:S01]  /*6870*/  ULDC UR4, c[0x0][0x600] ;  /* 0x0001800000047ab9 */ /* 0x000fe20000000800 */
[----:B------:R-:W-:Y:S01]  /*6880*/  UMOV UR7, 0x1 ;  /* 0x0000000100077882 */ /* 0x000fe20000000000 */
[----:B------:R-:W-:-:S02]  /*6890*/  UIADD3 UR19, UR40, 0x1, URZ ;  /* 0x0000000128137890 */ /* 0x000fc4000fffe03f */
[----:B------:R-:W-:Y:S02]  /*68a0*/  UIADD3 UR15, UR4, -0x1, URZ ;  /* 0xffffffff040f7890 */ /* 0x000fe4000fffe03f */
[----:B------:R-:W-:Y:S02]  /*68b0*/  USHF.L.U32 UR17, UR7, UR5, URZ ;  /* 0x0000000507117299 */ /* 0x000fe4000800063f */
[----:B------:R-:W-:Y:S01]  /*68c0*/  ULOP3.LUT UR16, URZ, UR6, URZ, 0x33, !UPT ;  /* 0x000000063f107292 */ /* 0x000fe2000f8e333f */
[----:B------:R-:W-:-:S11]  /*68d0*/  ULDC.64 UR20, c[0x0][0x198] ;  /* 0x0000660000147ab9 */ /* 0x000fd60000000a00 */
.L_x_175:
[----:B------:R-:W-:-:S03]  /*68e0*/  UMOV UR4, 0xffffffff ;  /* 0xffffffff00047882 */ /* 0x000fc60000000000 */
[----:B------:R-:W-:Y:S05]  /*68f0*/  BRA.DIV UR4, `(.L_x_164) ;  /* 0x0000000e04fc7947 */ /* 0x000fea000b800000 */
[----:B------:R-:W-:-:S13]  /*6900*/  ELECT P6, URZ, PT ;  /* 0x00000000003f782f */ /* 0x000fda00038c0000 */
.L_x_189:
[----:B------:R-:W0:Y:S01]  /*6910*/  LDC R4, c[0x0][0x28c] ;  /* 0x0000a300ff047b82 */ /* 0x000e220000000800 */
[----:B------:R-:W-:Y:S01]  /*6920*/  BSSY B1, `(.L_x_165) ;  /* 0x0000037000017945 */ /* 0x000fe20003800000 */
[----:B0-----:R-:W-:-:S13]  /*6930*/  ISETP.LT.OR P6, PT, R4, 0x1, !P6 ;  /* 0x000000010400780c */ /* 0x001fda00077c1670 */
[----:B------:R-:W-:Y:S05]  /*6940*/  @P6 BRA `(.L_x_166) ;  /* 0x0000000000d06947 */ /* 0x000fea0003800000 */
[----:B------:R-:W-:Y:S02]  /*6950*/  IMAD.SHL.U32 R18, R18, 0x80, RZ ;  /* 0x0000008012127824 */ /* 0x000fe400078e00ff */
[----:B------:R-:W-:Y:S02]  /*6960*/  IMAD.SHL.U32 R22, R22, 0x40, RZ ;  /* 0x0000004016167824 */ /* 0x000fe400078e00ff */
[----:B------:R-:W-:Y:S02]  /*6970*/  IMAD.MOV.U32 R13, RZ, RZ, RZ ;  /* 0x000000ffff0d7224 */ /* 0x000fe400078e00ff */
[----:B------:R-:W-:Y:S02]  /*6980*/  IMAD.U32 R14, RZ, RZ, UR19 ;  /* 0x00000013ff0e7e24 */ /* 0x000fe4000f8e00ff */
[----:B------:R-:W-:Y:S02]  /*6990*/  IMAD.MOV.U32 R4, RZ, RZ, R3 ;  /* 0x000000ffff047224 */ /* 0x000fe400078e0003 */
[----:B------:R-:W-:-:S07]  /*69a0*/  IMAD.MOV.U32 R5, RZ, RZ, R8 ;  /* 0x000000ffff057224 */ /* 0x000fce00078e0008 */
.L_x_170:
[----:B------:R-:W0:Y:S01]  /*69b0*/  S2R R7, SR_CgaCtaId ;  /* 0x0000000000077919 */ /* 0x000e220000008800 */
[----:B------:R-:W-:-:S04]  /*69c0*/  MOV R6, 0x400 ;  /* 0x0000040000067802 */ /* 0x000fc80000000f00 */
[----:B0-----:R-:W-:Y:S02]  /*69d0*/  LEA R12, R7, R6, 0x18 ;  /* 0x00000006070c7211 */ /* 0x001fe400078ec0ff */
[----:B------:R-:W-:Y:S01]  /*69e0*/  SHF.L.U32 R6, R4, 0x1f, RZ ;  /* 0x0000001f04067819 */ /* 0x000fe200000006ff */
[----:B------:R-:W0:Y:S02]  /*69f0*/  @!P2 LDC R7, c[0x0][0x500] ;  /* 0x00014000ff07ab82 */ /* 0x000e240000000800 */
[----:B------:R-:W-:-:S04]  /*6a00*/  IMAD R11, R5, 0x8, R12 ;  /* 0x00000008050b7824 */ /* 0x000fc800078e020c */
[----:B------:R-:W1:Y:S02]  /*6a10*/  SYNCS.PHASECHK.TRANS64.TRYWAIT P1, [R11+URZ+0x28], R6 ;  /* 0x000028060b0075a7 */ /* 0x000e64000802017f */
[----:B-1----:R-:W-:Y:S05]  /*6a20*/  @!P1 BRA `(.L_x_167) ;  /* 0x0000000c00d09947 */ /* 0x002fea0003800000 */
.L_x_190:
[----:B-1----:R-:W-:Y:S01]  /*6a30*/  PRMT R6, R9, 0x9910, RZ ;  /* 0x0000991009067816 */ /* 0x002fe200000000ff */
[----:B0-----:R0:W-:Y:S03]  /*6a40*/  @!P2 SYNCS.ARRIVE.TRANS64 RZ, [R11+URZ], R7 ;  /* 0x000000070bffa9a7 */ /* 0x0011e6000800003f */
[----:B------:R-:W-:-:S13]  /*6a50*/  ISETP.NE.AND P1, PT, R6, 0x2, PT ;  /* 0x000000020600780c */ /* 0x000fda0003f25270 */
[----:B0-----:R-:W-:Y:S05]  /*6a60*/  @P1 BRA `(.L_x_168) ;  /* 0x0000000000041947 */ /* 0x001fea0003800000 */
[----:B------:R-:W-:Y:S01]  /*6a70*/  BPT.TRAP 0x1 ;  /* 0x000000040000795c */ /* 0x000fe20000300000 */
.L_x_168:
[----:B------:R-:W-:Y:S05]  /*6a80*/  @P0 BRA `(.L_x_169) ;  /* 0x0000000000040947 */ /* 0x000fea0003800000 */
[----:B------:R-:W-:Y:S01]  /*6a90*/  BPT.TRAP 0x1 ;  /* 0x000000040000795c */ /* 0x000fe20000300000 */
.L_x_169:
[--C-:B------:R-:W-:Y:S01]  /*6aa0*/  IMAD R6, R5, 0x2000, R12.reuse ;  /* 0x0000200005067824 */ /* 0x100fe200078e020c */
[----:B------:R-:W-:Y:S01]  /*6ab0*/  R2UR UR9, R11 ;  /* 0x000000000b0972ca */ /* 0x000fe200000e0000 */
[C---:B------:R-:W-:Y:S01]  /*6ac0*/  IMAD R12, R5.reuse, 0x4000, R12 ;  /* 0x00004000050c7824 */ /* 0x040fe200078e020c */
[----:B------:R-:W-:Y:S01]  /*6ad0*/  UIADD3 UR4, UP0, UR20, 0xf0, URZ ;  /* 0x000000f014047890 */ /* 0x000fe2000ff1e03f */
[----:B------:R-:W-:Y:S01]  /*6ae0*/  VIADD R14, R14, 0xffffffff ;  /* 0xffffffff0e0e7836 */ /* 0x000fe20000000000 */
[----:B------:R-:W-:Y:S01]  /*6af0*/  R2UR UR5, R6 ;  /* 0x00000000060572ca */ /* 0x000fe200000e0000 */
[----:B------:R-:W-:Y:S01]  /*6b00*/  UIADD3 UR22, UP1, UR20, 0x1f0, URZ ;  /* 0x000001f014167890 */ /* 0x000fe2000ff3e03f */
[----:B------:R-:W-:Y:S01]  /*6b10*/  R2UR UR8, R12 ;  /* 0x000000000c0872ca */ /* 0x000fe200000e0000 */
[----:B------:R-:W-:Y:S01]  /*6b20*/  VIADD R5, R5, 0x1 ;  /* 0x0000000105057836 */ /* 0x000fe20000000000 */
[----:B------:R-:W-:Y:S01]  /*6b30*/  R2UR UR11, R22 ;  /* 0x00000000160b72ca */ /* 0x000fe200000e0000 */
[----:B------:R-:W-:Y:S01]  /*6b40*/  UIADD3.X UR23, URZ, UR21, URZ, UP1, !UPT ;  /* 0x000000153f177290 */ /* 0x000fe20008ffe43f */
[----:B------:R-:W-:Y:S01]  /*6b50*/  R2UR UR10, R13 ;  /* 0x000000000d0a72ca */ /* 0x000fe200000e0000 */
[----:B------:R-:W-:Y:S01]  /*6b60*/  UMOV UR6, 0x0 ;  /* 0x0000000000067882 */ /* 0x000fe20000000000 */
[----:B------:R-:W-:Y:S01]  /*6b70*/  R2UR UR12, R19 ;  /* 0x00000000130c72ca */ /* 0x000fe200000e0000 */
[----:B------:R-:W-:Y:S01]  /*6b80*/  UMOV UR7, 0x10000000 ;  /* 0x1000000000077882 */ /* 0x000fe20000000000 */
[----:B------:R-:W-:Y:S01]  /*6b90*/  R2UR UR18, R18 ;  /* 0x00000000121272ca */ /* 0x000fe200000e0000 */
[----:B------:R-:W-:Y:S01]  /*6ba0*/  VIADD R13, R13, 0x40 ;  /* 0x000000400d0d7836 */ /* 0x000fe20000000000 */
[----:B------:R-:W-:Y:S01]  /*6bb0*/  ISETP.GT.AND P3, PT, R14, 0x1, PT ;  /* 0x000000010e00780c */ /* 0x000fe20003f64270 */
[----:B------:R-:W-:Y:S01]  /*6bc0*/  UIADD3 UR13, UR5, 0x180, URZ ;  /* 0x00000180050d7890 */ /* 0x000fe2000fffe03f */
[----:B------:R-:W-:Y:S01]  /*6bd0*/  ISETP.NE.AND P1, PT, R5, 0x5, PT ;  /* 0x000000050500780c */ /* 0x000fe20003f25270 */
[----:B------:R-:W-:-:S02]  /*6be0*/  UIADD3.X UR5, URZ, UR21, URZ, UP0, !UPT ;  /* 0x000000153f057290 */ /* 0x000fc400087fe43f */
[----:B------:R-:W-:Y:S01]  /*6bf0*/  UIADD3 UR14, UR8, 0xa180, URZ ;  /* 0x0000a180080e7890 */ /* 0x000fe2000fffe03f */
[----:B------:R-:W-:Y:S02]  /*6c00*/  SEL R7, RZ, 0x1, P1 ;  /* 0x00000001ff077807 */ /* 0x000fe40000800000 */
[----:B------:R-:W-:Y:S01]  /*6c10*/  UMOV UR8, UR13 ;  /* 0x0000000d00087c82 */ /* 0x000fe20008000000 */
[----:B------:R-:W-:Y:S02]  /*6c20*/  SEL R5, R5, RZ, P1 ;  /* 0x000000ff05057207 */ /* 0x000fe40000800000 */
[----:B------:R-:W-:Y:S01]  /*6c30*/  LOP3.LUT R4, R4, R7, RZ, 0x3c, !PT ;  /* 0x0000000704047212 */ /* 0x000fe200078e3cff */
[----:B------:R0:W-:Y:S02]  /*6c40*/  UTMALDG.3D [UR8], [UR4], desc[UR6] ;  /* 0x00000608040075b4 */ /* 0x0001e40008011000 */
[----:B0-----:R-:W-:Y:S01]  /*6c50*/  UMOV UR8, UR14 ;  /* 0x0000000e00087c82 */ /* 0x001fe20008000000 */
[----:B------:R-:W-:-:S02]  /*6c60*/  UMOV UR11, UR18 ;  /* 0x00000012000b7c82 */ /* 0x000fc40008000000 */
[----:B------:R0:W-:Y:S02]  /*6c70*/  UTMALDG.3D [UR8], [UR22], desc[UR6] ;  /* 0x00000608160075b4 */ /* 0x0001e40008011000 */
[----:B0-----:R-:W-:Y:S05]  /*6c80*/  @P3 BRA `(.L_x_170) ;  /* 0xfffffffc00483947 */ /* 0x001fea000383ffff */
.L_x_166:
[----:B------:R-:W-:Y:S05]  /*6c90*/  BSYNC B1 ;  /* 0x0000000000017941 */ /* 0x000fea0003800000 */
.L_x_165:
[----:B------:R-:W2:Y:S01]  /*6ca0*/  LDL.64 R20, [R1] ;  /* 0x0000000001147983 */ /* 0x000ea20000100a00 */
[----:B------:R-:W-:Y:S01]  /*6cb0*/  LOP3.LUT P4, RZ, R10, 0xff, RZ, 0xc0, !PT ;  /* 0x000000ff0aff7812 */ /* 0x000fe2000788c0ff */
[----:B------:R-:W-:Y:S01]  /*6cc0*/  VIADD R7, R8, UR40 ;  /* 0x0000002808077c36 */ /* 0x000fe20008000000 */
[----:B------:R-:W-:Y:S01]  /*6cd0*/  ULDC.64 UR4, c[0x0][0x650] ;  /* 0x0001940000047ab9 */ /* 0x000fe20000000a00 */
[----:B------:R-:W-:Y:S01]  /*6ce0*/  IMAD.U32 R8, RZ, RZ, UR40 ;  /* 0x00000028ff087e24 */ /* 0x000fe2000f8e00ff */
[----:B------:R-:W-:Y:S01]  /*6cf0*/  UISETP.GE.U32.AND UP0, UPT, UR40, 0x5, UPT ;  /* 0x000000052800788c */ /* 0x000fe2000bf06070 */
[----:B------:R-:W-:Y:S01]  /*6d00*/  BSSY B1, `(.L_x_171) ;  /* 0x000006b000017945 */ /* 0x000fe20003800000 */
[----:B------:R-:W-:Y:S01]  /*6d10*/  ISETP.GT.U32.AND P1, PT, R7, 0x4, PT ;  /* 0x000000040700780c */ /* 0x000fe20003f24070 */
[----:B------:R-:W-:Y:S01]  /*6d20*/  IMAD.MOV.U32 R22, RZ, RZ, -0x1 ;  /* 0xffffffffff167424 */ /* 0x000fe200078e00ff */
[----:B------:R-:W-:Y:S01]  /*6d30*/  PRMT R10, RZ, 0x7610, R10 ;  /* 0x00007610ff0a7816 */ /* 0x000fe2000000000a */
[----:B------:R-:W-:Y:S01]  /*6d40*/  IMAD.MOV.U32 R18, RZ, RZ, -0x1 ;  /* 0xffffffffff127424 */ /* 0x000fe200078e00ff */
[----:B------:R-:W-:Y:S01]  /*6d50*/  ISETP.LT.U32.AND P1, PT, R8, 0x5, P1 ;  /* 0x000000050800780c */ /* 0x000fe20000f21070 */
[----:B------:R-:W-:Y:S01]  /*6d60*/  IMAD.MOV.U32 R19, RZ, RZ, -0x1 ;  /* 0xffffffffff137424 */ /* 0x000fe200078e00ff */
[----:B------:R-:W-:Y:S01]  /*6d70*/  PLOP3.LUT P3, PT, PT, PT, UP0, 0x80, 0x0 ;  /* 0x000000000000781c */ /* 0x000fe20003f6f008 */
[----:B------:R-:W0:Y:S01]  /*6d80*/  @P4 S2R R5, SR_CgaCtaId ;  /* 0x0000000000054919 */ /* 0x000e220000008800 */
[----:B------:R-:W-:-:S04]  /*6d90*/  @P4 MOV R4, 0x400 ;  /* 0x0000040000044802 */ /* 0x000fc80000000f00 */
[----:B0-----:R-:W-:Y:S01]  /*6da0*/  @P4 LEA R6, R5, R4, 0x18 ;  /* 0x0000000405064211 */ /* 0x001fe200078ec0ff */
[----:B------:R-:W-:Y:S01]  /*6db0*/  IMAD.WIDE.U32 R4, R7, -0x33333333, RZ ;  /* 0xcccccccd07047825 */ /* 0x000fe200078e00ff */
[----:B------:R-:W-:Y:S02]  /*6dc0*/  SEL R4, RZ, 0x1, !P1 ;  /* 0x00000001ff047807 */ /* 0x000fe40004800000 */
[----:B------:R0:W-:Y:S02]  /*6dd0*/  @P4 SYNCS.ARRIVE.TRANS64.A1T0 RZ, [R6+URZ+0x88], RZ ;  /* 0x000088ff06ff49a7 */ /* 0x0001e4000810003f */
[----:B------:R-:W-:Y:S02]  /*6de0*/  LOP3.LUT R3, R3, R4, RZ, 0x3c, !PT ;  /* 0x0000000403037212 */ /* 0x000fe400078e3cff */
[----:B------:R-:W-:Y:S02]  /*6df0*/  PRMT R4, RZ, 0x7610, R4 ;  /* 0x00007610ff047816 */ /* 0x000fe40000000004 */
[----:B0-----:R-:W-:-:S04]  /*6e00*/  SHF.R.U32.HI R6, RZ, 0x2, R5 ;  /* 0x00000002ff067819 */ /* 0x001fc80000011605 */
[----:B------:R-:W-:Y:S01]  /*6e10*/  @P3 LOP3.LUT R3, R3, 0x1, R6, 0x78, !PT ;  /* 0x0000000103033812 */ /* 0x000fe200078e7806 */
[----:B------:R-:W-:Y:S01]  /*6e20*/  IMAD R8, R6, -0x5, R7 ;  /* 0xfffffffb06087824 */ /* 0x000fe200078e0207 */
[----:B--2---:R-:W-:-:S04]  /*6e30*/  IADD3 R16, P4, R16, R20, RZ ;  /* 0x0000001410107210 */ /* 0x004fc80007f9e0ff */
[----:B------:R-:W-:Y:S01]  /*6e40*/  ISETP.GE.U32.AND P1, PT, R16, UR4, PT ;  /* 0x0000000410007c0c */ /* 0x000fe2000bf26070 */
[----:B------:R-:W-:-:S05]  /*6e50*/  IMAD.X R17, R17, 0x1, R0, P4 ;  /* 0x0000000111117824 */ /* 0x000fca00020e0600 */
[----:B------:R-:W-:-:S13]  /*6e60*/  ISETP.GE.U32.AND.EX P1, PT, R17, UR5, PT, P1 ;  /* 0x0000000511007c0c */ /* 0x000fda000bf26110 */
[----:B------:R-:W-:Y:S05]  /*6e70*/  @P1 BRA `(.L_x_172) ;  /* 0x00000004004c1947 */ /* 0x000fea0003800000 */
[----:B------:R-:W0:Y:S01]  /*6e80*/  S2R R12, SR_CTAID.X ;  /* 0x00000000000c7919 */ /* 0x000e220000002500 */
[----:B------:R-:W-:Y:S01]  /*6e90*/  ULDC.64 UR4, c[0x0][0x628] ;  /* 0x00018a0000047ab9 */ /* 0x000fe20000000a00 */
[----:B------:R-:W1:Y:S01]  /*6ea0*/  LDC R13, c[0x0][0x144] ;  /* 0x00005100ff0d7b82 */ /* 0x000e620000000800 */
[----:B------:R-:W-:Y:S01]  /*6eb0*/  ISETP.NE.U32.AND P1, PT, RZ, UR4, PT ;  /* 0x00000004ff007c0c */ /* 0x000fe2000bf25070 */
[----:B------:R-:W2:Y:S01]  /*6ec0*/  S2R R11, SR_CTAID.Y ;  /* 0x00000000000b7919 */ /* 0x000ea20000002600 */
[----:B------:R-:W-:Y:S01]  /*6ed0*/  ULDC UR6, c[0x0][0x150] ;  /* 0x0000540000067ab9 */ /* 0x000fe20000000800 */
[----:B------:R-:W-:Y:S01]  /*6ee0*/  ULDC UR7, c[0x0][0x630] ;  /* 0x00018c0000077ab9 */ /* 0x000fe20000000800 */
[----:B------:R-:W-:Y:S01]  /*6ef0*/  ISETP.NE.AND.EX P1, PT, RZ, UR5, PT, P1 ;  /* 0x00000005ff007c0c */ /* 0x000fe2000bf25310 */
[----:B------:R-:W-:Y:S01]  /*6f00*/  IMAD.MOV.U32 R4, RZ, RZ, R16 ;  /* 0x000000ffff047224 */ /* 0x000fe200078e0010 */
[----:B0-----:R-:W-:-:S05]  /*6f10*/  I2FP.F32.U32 R5, R12 ;  /* 0x0000000c00057245 */ /* 0x001fca0000201000 */
[----:B------:R-:W-:Y:S01]  /*6f20*/  FMUL R14, R5, UR6 ;  /* 0x00000006050e7c20 */ /* 0x000fe20008400000 */
[----:B------:R-:W-:-:S05]  /*6f30*/  IMAD.MOV.U32 R5, RZ, RZ, R17 ;  /* 0x000000ffff057224 */ /* 0x000fca00078e0011 */
[----:B--2---:R-:W-:Y:S05]  /*6f40*/  @!P1 BRA `(.L_x_173) ;  /* 0x0000000000289947 */ /* 0x004fea0003800000 */
[----:B------:R-:W-:Y:S02]  /*6f50*/  ULDC UR6, c[0x0][0x634] ;  /* 0x00018d0000067ab9 */ /* 0x000fe40000000800 */
[----:B------:R-:W-:-:S05]  /*6f60*/  IADD3 R5, P1, R16, UR6, RZ ;  /* 0x0000000610057c10 */ /* 0x000fca000ff3e0ff */
[----:B------:R-:W-:-:S04]  /*6f70*/  IMAD.X R15, RZ, RZ, R17, P1 ;  /* 0x000000ffff0f7224 */ /* 0x000fc800008e0611 */
[----:B------:R-:W-:-:S04]  /*6f80*/  IMAD.WIDE.U32 R6, R15, UR4, RZ ;  /* 0x000000040f067c25 */ /* 0x000fc8000f8e00ff */
[----:B------:R-:W-:-:S04]  /*6f90*/  IMAD.WIDE.U32 R6, P1, R5, UR5, R6 ;  /* 0x0000000505067c25 */ /* 0x000fc8000f820006 */
[----:B------:R-:W-:-:S04]  /*6fa0*/  IMAD.WIDE.U32 R4, R5, UR4, RZ ;  /* 0x0000000405047c25 */ /* 0x000fc8000f8e00ff */
[----:B------:R-:W-:Y:S01]  /*6fb0*/  IMAD.MOV.U32 R4, RZ, RZ, R7 ;  /* 0x000000ffff047224 */ /* 0x000fe200078e0007 */
[----:B------:R-:W-:Y:S01]  /*6fc0*/  IADD3 RZ, P3, R5, R6, RZ ;  /* 0x0000000605ff7210 */ /* 0x000fe20007f7e0ff */
[----:B------:R-:W-:-:S04]  /*6fd0*/  IMAD.X R5, RZ, RZ, RZ, P1 ;  /* 0x000000ffff057224 */ /* 0x000fc800008e06ff */
[----:B------:R-:W-:-:S08]  /*6fe0*/  IMAD.WIDE.U32.X R4, R15, UR5, R4, P3 ;  /* 0x000000050f047c25 */ /* 0x000fd000098e0404 */
.L_x_173:
[--C-:B------:R-:W-:Y:S01]  /*6ff0*/  SHF.R.U64 R19, R4, UR7, R5.reuse ;  /* 0x0000000704137c19 */ /* 0x100fe20008001205 */
[----:B------:R-:W0:Y:S01]  /*7000*/  F2I.U32.TRUNC.NTZ R14, R14 ;  /* 0x0000000e000e7305 */ /* 0x000e22000020f000 */
[----:B------:R-:W-:Y:S01]  /*7010*/  SHF.R.U32.HI R4, RZ, UR7, R5 ;  /* 0x00000007ff047c19 */ /* 0x000fe20008011605 */
[----:B------:R-:W-:Y:S01]  /*7020*/  ULDC.64 UR4, c[0x0][0x620] ;  /* 0x0001880000047ab9 */ /* 0x000fe20000000a00 */
[----:B------:R-:W-:Y:S01]  /*7030*/  IADD3 R7, P1, RZ, -R19, RZ ;  /* 0x80000013ff077210 */ /* 0x000fe20007f3e0ff */
[----:B------:R-:W-:Y:S01]  /*7040*/  ULDC.64 UR6, c[0x0][0x640] ;  /* 0x0001900000067ab9 */ /* 0x000fe20000000a00 */
[----:B------:R-:W2:Y:S03]  /*7050*/  LDC R18, c[0x0][0x148] ;  /* 0x00005200ff127b82 */ /* 0x000ea60000000800 */
[----:B------:R-:W-:Y:S01]  /*7060*/  IMAD.X R4, RZ, RZ, ~R4, P1 ;  /* 0x000000ffff047224 */ /* 0x000fe200008e0e04 */
[----:B------:R-:W-:-:S03]  /*7070*/  ISETP.NE.U32.AND P1, PT, RZ, UR6, PT ;  /* 0x00000006ff007c0c */ /* 0x000fc6000bf25070 */
[----:B------:R-:W-:Y:S01]  /*7080*/  IMAD R6, R4, UR4, RZ ;  /* 0x0000000404067c24 */ /* 0x000fe2000f8e02ff */
[----:B------:R-:W-:Y:S01]  /*7090*/  ISETP.NE.AND.EX P1, PT, RZ, UR7, PT, P1 ;  /* 0x00000007ff007c0c */ /* 0x000fe2000bf25310 */
[----:B------:R-:W-:Y:S01]  /*70a0*/  IMAD.WIDE.U32 R4, R7, UR4, R16 ;  /* 0x0000000407047c25 */ /* 0x000fe2000f8e0010 */
[----:B------:R-:W-:-:S03]  /*70b0*/  ULDC UR4, c[0x0][0x618] ;  /* 0x0001860000047ab9 */ /* 0x000fc60000000800 */
[----:B------:R-:W-:Y:S01]  /*70c0*/  IMAD R7, R7, UR5, R6 ;  /* 0x0000000507077c24 */ /* 0x000fe2000f8e0206 */
[----:B------:R-:W-:Y:S01]  /*70d0*/  ULDC UR5, c[0x0][0x154] ;  /* 0x0000550000057ab9 */ /* 0x000fe20000000800 */
[----:B0-----:R-:W-:Y:S02]  /*70e0*/  IMAD.MOV R6, RZ, RZ, -R14 ;  /* 0x000000ffff067224 */ /* 0x001fe400078e0a0e */
[----:B------:R-:W-:Y:S02]  /*70f0*/  IMAD.IADD R5, R5, 0x1, R7 ;  /* 0x0000000105057824 */ /* 0x000fe400078e0207 */
[----:B-1----:R-:W-:Y:S01]  /*7100*/  IMAD R12, R13, R6, R12 ;  /* 0x000000060d0c7224 */ /* 0x002fe200078e020c */
[----:B------:R-:W-:Y:S02]  /*7110*/  I2FP.F32.U32 R6, R11 ;  /* 0x0000000b00067245 */ /* 0x000fe40000201000 */
[--C-:B------:R-:W-:Y:S02]  /*7120*/  SHF.R.U64 R13, R4, UR4, R5.reuse ;  /* 0x00000004040d7c19 */ /* 0x100fe40008001205 */
[----:B------:R-:W-:Y:S01]  /*7130*/  SHF.R.U32.HI R4, RZ, UR4, R5 ;  /* 0x00000004ff047c19 */ /* 0x000fe20008011605 */
[----:B------:R-:W-:Y:S01]  /*7140*/  FMUL R6, R6, UR5 ;  /* 0x0000000506067c20 */ /* 0x000fe20008400000 */
[----:B------:R-:W-:-:S02]  /*7150*/  ULDC UR4, c[0x0][0x608] ;  /* 0x0001820000047ab9 */ /* 0x000fc40000000800 */
[--C-:B------:R-:W-:Y:S01]  /*7160*/  SHF.R.U64 R15, R13, UR4, R4.reuse ;  /* 0x000000040d0f7c19 */ /* 0x100fe20008001204 */
[----:B------:R0:W1:Y:S01]  /*7170*/  F2I.U32.TRUNC.NTZ R20, R6 ;  /* 0x0000000600147305 */ /* 0x000062000020f000 */
[----:B------:R-:W-:Y:S01]  /*7180*/  SHF.R.U32.HI R4, RZ, UR4, R4 ;  /* 0x00000004ff047c19 */ /* 0x000fe20008011604 */
[----:B------:R-:W-:-:S03]  /*7190*/  ULDC UR4, c[0x0][0x658] ;  /* 0x0001960000047ab9 */ /* 0x000fc60000000800 */
[--C-:B------:R-:W-:Y:S02]  /*71a0*/  SHF.R.U64 R14, R15, UR4, R4.reuse ;  /* 0x000000040f0e7c19 */ /* 0x100fe40008001204 */
[----:B------:R-:W-:-:S03]  /*71b0*/  SHF.R.U32.HI R21, RZ, UR4, R4 ;  /* 0x00000004ff157c19 */ /* 0x000fc60008011604 */
[----:B------:R-:W-:Y:S02]  /*71c0*/  IMAD.MOV.U32 R4, RZ, RZ, R14 ;  /* 0x000000ffff047224 */ /* 0x000fe400078e000e */
[----:B------:R-:W-:Y:S01]  /*71d0*/  IMAD.MOV.U32 R5, RZ, RZ, R21 ;  /* 0x000000ffff057224 */ /* 0x000fe200078e0015 */
[----:B0-----:R-:W-:Y:S06]  /*71e0*/  @!P1 BRA `(.L_x_174) ;  /* 0x0000000000289947 */ /* 0x001fec0003800000 */
        /* <DEDUP_REMOVED lines=10> */
.L_x_174:
[----:B------:R-:W-:Y:S01]  /*7290*/  ISETP.NE.AND P1, PT, R2, 0x1, PT ;  /* 0x000000010200780c */ /* 0x000fe20003f25270 */
[----:B------:R-:W-:Y:S01]  /*72a0*/  ULDC UR4, c[0x0][0x648] ;  /* 0x0001920000047ab9 */ /* 0x000fe20000000800 */
[----:B------:R-:W-:Y:S01]  /*72b0*/  LOP3.LUT R15, R15, UR16, RZ, 0xc0, !PT ;  /* 0x000000100f0f7c12 */ /* 0x000fe2000f8ec0ff */
[----:B-1----:R-:W-:Y:S01]  /*72c0*/  IMAD.MOV R20, RZ, RZ, -R20 ;  /* 0x000000ffff147224 */ /* 0x002fe200078e0a14 */
[----:B------:R-:W-:Y:S01]  /*72d0*/  SHF.R.U64 R4, R4, UR4, R5 ;  /* 0x0000000404047c19 */ /* 0x000fe20008001205 */
[----:B------:R-:W-:Y:S01]  /*72e0*/  ULDC UR4, c[0x0][0x638] ;  /* 0x00018e0000047ab9 */ /* 0x000fe20000000800 */
[----:B------:R-:W-:Y:S01]  /*72f0*/  LOP3.LUT R13, R13, UR15, RZ, 0xc0, !PT ;  /* 0x0000000f0d0d7c12 */ /* 0x000fe2000f8ec0ff */
[----:B------:R-:W-:Y:S02]  /*7300*/  ULDC UR5, c[0x0][0x610] ;  /* 0x0001840000057ab9 */ /* 0x000fe40000000800 */
[----:B------:R-:W-:Y:S02]  /*7310*/  IMAD.MOV R5, RZ, RZ, -R4 ;  /* 0x000000ffff057224 */ /* 0x000fe400078e0a04 */
[----:B------:R-:W-:-:S02]  /*7320*/  IMAD R15, R4, UR17, R15 ;  /* 0x00000011040f7c24 */ /* 0x000fc4000f8e020f */
[----:B--2---:R-:W-:Y:S02]  /*7330*/  @P1 IMAD R12, R18, R20, R11 ;  /* 0x00000014120c1224 */ /* 0x004fe400078e020b */
[----:B------:R-:W-:Y:S01]  /*7340*/  IMAD R14, R5, UR4, R14 ;  /* 0x00000004050e7c24 */ /* 0x000fe2000f8e020e */
[----:B------:R-:W-:Y:S01]  /*7350*/  ULDC UR4, c[0x0][0x600] ;  /* 0x0001800000047ab9 */ /* 0x000fe20000000800 */
[----:B------:R-:W-:Y:S02]  /*7360*/  IMAD R12, R15, UR5, R12 ;  /* 0x000000050f0c7c24 */ /* 0x000fe4000f8e020c */
[----:B------:R-:W-:Y:S02]  /*7370*/  IMAD R5, R14, UR4, R13 ;  /* 0x000000040e057c24 */ /* 0x000fe4000f8e020d */
[----:B------:R-:W-:-:S03]  /*7380*/  IMAD.MOV.U32 R4, RZ, RZ, 0x1 ;  /* 0x00000001ff047424 */ /* 0x000fc600078e00ff */
[----:B------:R-:W-:Y:S02]  /*7390*/  SEL R18, R5, R12, !P1 ;  /* 0x0000000c05127207 */ /* 0x000fe40004800000 */
[----:B------:R-:W-:-:S07]  /*73a0*/  SEL R22, R12, R5, !P1 ;  /* 0x000000050c167207 */ /* 0x000fce0004800000 */
.L_x_172:
[----:B------:R-:W-:Y:S05]  /*73b0*/  BSYNC B1 ;  /* 0x0000000000017941 */ /* 0x000fea0003800000 */
.L_x_171:
[----:B------:R-:W-:-:S13]  /*73c0*/  LOP3.LUT P1, RZ, R4, 0xff, RZ, 0xc0, !PT ;  /* 0x000000ff04ff7812 */ /* 0x000fda000782c0ff */
[----:B------:R-:W-:Y:S05]  /*73d0*/  @P1 BRA `(.L_x_175) ;  /* 0xfffffff400401947 */ /* 0x000fea000383ffff */
[----:B------:R-:W-:Y:S05]  /*73e0*/  BSYNC B0 ;  /* 0x0000000000007941 */ /* 0x000fea0003800000 */
.L_x_163:
[----:B------:R-:W-:-:S03]  /*73f0*/  UMOV UR4, 0xffffffff ;  /* 0xffffffff00047882 */ /* 0x000fc60000000000 */
[----:B------:R-:W-:Y:S05]  /*7400*/  BRA.DIV UR4, `(.L_x_176) ;  /* 0x00000006046c7947 */ /* 0x000fea000b800000 */
[----:B------:R-:W-:-:S13]  /*7410*/  ELECT P6, URZ, PT ;  /* 0x00000000003f782f */ /* 0x000fda00038c0000 */
.L_x_193:
[----:B------:R-:W-:Y:S04]  /*7420*/  BSSY B0, `(.L_x_177) ;  /* 0x0000034000007945 */ /* 0x000fe80003800000 */
[----:B------:R-:W-:Y:S05]  /*7430*/  @!P6 BRA `(.L_x_178) ;  /* 0x0000000000c8e947 */ /* 0x000fea0003800000 */
[----:B------:R-:W-:-:S04]  /*7440*/  LOP3.LUT R23, R23, 0x2, RZ, 0xfc, !PT ;  /* 0x0000000217177812 */ /* 0x000fc800078efcff */
[----:B------:R-:W-:-:S13]  /*7450*/  ISETP.NE.AND P0, PT, R23, 0x3, PT ;  /* 0x000000031700780c */ /* 0x000fda0003f05270 */
[----:B------:R-:W-:Y:S05]  /*7460*/  @!P0 BRA `(.L_x_179) ;  /* 0x0000000000048947 */ /* 0x000fea0003800000 */
[----:B------:R-:W-:Y:S01]  /*7470*/  BPT.TRAP 0x1 ;  /* 0x000000040000795c */ /* 0x000fe20000300000 */
.L_x_179:
[----:B------:R-:W0:Y:S01]  /*7480*/  S2R R5, SR_CgaCtaId ;  /* 0x0000000000057919 */ /* 0x000e220000008800 */
[----:B------:R-:W-:Y:S02]  /*7490*/  MOV R0, 0x400 ;  /* 0x0000040000007802 */ /* 0x000fe40000000f00 */
[----:B------:R-:W-:Y:S02]  /*74a0*/  SHF.L.U32 R2, R3, 0x1f, RZ ;  /* 0x0000001f03027819 */ /* 0x000fe400000006ff */
[----:B0-----:R-:W-:-:S05]  /*74b0*/  LEA R5, R5, R0, 0x18 ;  /* 0x0000000005057211 */ /* 0x001fca00078ec0ff */
[----:B------:R-:W-:-:S04]  /*74c0*/  VIADD R5, R5, 0x28 ;  /* 0x0000002805057836 */ /* 0x000fc80000000000 */
[C---:B------:R-:W-:Y:S02]  /*74d0*/  IMAD R7, R8.reuse, 0x8, R5 ;  /* 0x0000000808077824 */ /* 0x040fe400078e0205 */
[----:B------:R-:W-:Y:S02]  /*74e0*/  VIADD R8, R8, 0x1 ;  /* 0x0000000108087836 */ /* 0x000fe40000000000 */
[----:B------:R-:W0:Y:S03]  /*74f0*/  SYNCS.PHASECHK.TRANS64.TRYWAIT P0, [R7+URZ], R2 ;  /* 0x00000002070075a7 */ /* 0x000e26000800017f */
[----:B------:R-:W-:-:S04]  /*7500*/  ISETP.NE.AND P1, PT, R8, 0x5, PT ;  /* 0x000000050800780c */ /* 0x000fc80003f25270 */
[----:B------:R-:W-:Y:S02]  /*7510*/  SEL R0, RZ, 0x1, P1 ;  /* 0x00000001ff007807 */ /* 0x000fe40000800000 */
[----:B------:R-:W-:Y:S02]  /*7520*/  SEL R8, R8, RZ, P1 ;  /* 0x000000ff08087207 */ /* 0x000fe40000800000 */
[----:B------:R-:W-:-:S03]  /*7530*/  LOP3.LUT R9, R3, R0, RZ, 0x3c, !PT ;  /* 0x0000000003097212 */ /* 0x000fc600078e3cff */
[----:B------:R-:W-:Y:S01]  /*7540*/  IMAD R6, R8, 0x8, R5 ;  /* 0x0000000808067824 */ /* 0x000fe200078e0205 */
[----:B------:R-:W-:Y:S01]  /*7550*/  SHF.L.U32 R3, R9, 0x1f, RZ ;  /* 0x0000001f09037819 */ /* 0x000fe200000006ff */
[----:B0-----:R-:W-:Y:S06]  /*7560*/  @!P0 BRA `(.L_x_180) ;  /* 0x0000000400348947 */ /* 0x001fec0003800000 */
.L_x_194:
[----:B------:R-:W1:Y:S01]  /*7570*/  SYNCS.PHASECHK.TRANS64.TRYWAIT P0, [R6+URZ], R3 ;  /* 0x00000003060075a7 */ /* 0x000e62000800017f */
[----:B------:R-:W-:-:S05]  /*7580*/  VIADD R0, R8, 0x1 ;  /* 0x0000000108007836 */ /* 0x000fca0000000000 */
[----:B------:R-:W-:-:S04]  /*7590*/  ISETP.NE.AND P1, PT, R0, 0x5, PT ;  /* 0x000000050000780c */ /* 0x000fc80003f25270 */
[----:B0-----:R-:W-:Y:S02]  /*75a0*/  SEL R2, RZ, 0x1, P1 ;  /* 0x00000001ff027807 */ /* 0x001fe40000800000 */
[----:B------:R-:W-:Y:S02]  /*75b0*/  SEL R0, R0, RZ, P1 ;  /* 0x000000ff00007207 */ /* 0x000fe40000800000 */
[----:B------:R-:W-:-:S03]  /*75c0*/  LOP3.LUT R9, R9, R2, RZ, 0x3c, !PT ;  /* 0x0000000209097212 */ /* 0x000fc600078e3cff */
[----:B------:R-:W-:Y:S01]  /*75d0*/  IMAD R7, R0, 0x8, R5 ;  /* 0x0000000800077824 */ /* 0x000fe200078e0205 */
[----:B------:R-:W-:Y:S01]  /*75e0*/  SHF.L.U32 R4, R9, 0x1f, RZ ;  /* 0x0000001f09047819 */ /* 0x000fe200000006ff */
[----:B-1----:R-:W-:Y:S06]  /*75f0*/  @!P0 BRA `(.L_x_181) ;  /* 0x0000000400248947 */ /* 0x002fec0003800000 */
.L_x_195:
[----:B------:R-:W1:Y:S01]  /*7600*/  SYNCS.PHASECHK.TRANS64.TRYWAIT P0, [R7+URZ], R4 ;  /* 0x00000004070075a7 */ /* 0x000e62000800017f */
[----:B------:R-:W-:-:S05]  /*7610*/  VIADD R0, R0, 0x1 ;  /* 0x0000000100007836 */ /* 0x000fca0000000000 */
[----:B------:R-:W-:-:S04]  /*7620*/  ISETP.NE.AND P1, PT, R0, 0x5, PT ;  /* 0x000000050000780c */ /* 0x000fc80003f25270 */
[----:B------:R-:W-:Y:S02]  /*7630*/  SEL R2, RZ, 0x1, P1 ;  /* 0x00000001ff027807 */ /* 0x000fe40000800000 */
[----:B------:R-:W-:Y:S02]  /*7640*/  SEL R0, R0, RZ, P1 ;  /* 0x000000ff00007207 */ /* 0x000fe40000800000 */
[----:B------:R-:W-:-:S03]  /*7650*/  LOP3.LUT R9, R9, R2, RZ, 0x3c, !PT ;  /* 0x0000000209097212 */ /* 0x000fc600078e3cff */
[----:B0-----:R-:W-:Y:S01]  /*7660*/  IMAD R6, R0, 0x8, R5 ;  /* 0x0000000800067824 */ /* 0x001fe200078e0205 */
[----:B------:R-:W-:Y:S01]  /*7670*/  SHF.L.U32 R3, R9, 0x1f, RZ ;  /* 0x0000001f09037819 */ /* 0x000fe200000006ff */
[----:B-1----:R-:W-:Y:S06]  /*7680*/  @!P0 BRA `(.L_x_182) ;  /* 0x0000000400148947 */ /* 0x002fec0003800000 */
.L_x_196:
[----:B------:R-:W1:Y:S01]  /*7690*/  SYNCS.PHASECHK.TRANS64.TRYWAIT P0, [R6+URZ], R3 ;  /* 0x00000003060075a7 */ /* 0x000e62000800017f */
[----:B------:R-:W-:-:S05]  /*76a0*/  VIADD R0, R0, 0x1 ;  /* 0x0000000100007836 */ /* 0x000fca0000000000 */
[----:B------:R-:W-:-:S04]  /*76b0*/  ISETP.NE.AND P1, PT, R0, 0x5, PT ;  /* 0x000000050000780c */ /* 0x000fc80003f25270 */
[----:B------:R-:W-:Y:S02]  /*76c0*/  SEL R2, RZ, 0x1, P1 ;  /* 0x00000001ff027807 */ /* 0x000fe40000800000 */
[----:B------:R-:W-:Y:S02]  /*76d0*/  SEL R0, R0, RZ, P1 ;  /* 0x000000ff00007207 */ /* 0x000fe40000800000 */
[----:B------:R-:W-:Y:S01]  /*76e0*/  LOP3.LUT R2, R9, R2, RZ, 0x3c, !PT ;  /* 0x0000000209027212 */ /* 0x000fe200078e3cff */
[----:B-1----:R-:W-:Y:S06]  /*76f0*/  @!P0 BRA `(.L_x_183) ;  /* 0x00000004000c8947 */ /* 0x002fec0003800000 */
.L_x_197:
[----:B------:R-:W-:Y:S01]  /*7700*/  IMAD R5, R0, 0x8, R5 ;  /* 0x0000000800057824 */ /* 0x000fe200078e0205 */
[----:B------:R-:W-:-:S07]  /*7710*/  SHF.L.U32 R0, R2, 0x1f, RZ ;  /* 0x0000001f02007819 */ /* 0x000fce00000006ff */
.L_x_184:
[----:B--2---:R2:W3:Y:S02]  /*7720*/  SYNCS.PHASECHK.TRANS64.TRYWAIT P0, [R5+URZ], R0 ;  /* 0x00000000050075a7 */ /* 0x0044e4000800017f */
[----:B---3--:R-:W-:Y:S05]  /*7730*/  @!P0 NANOSLEEP.SYNCS 0x989680 ;  /* 0x009896800000895d */ /* 0x008fea0003900000 */
[----:B------:R-:W3:Y:S02]  /*7740*/  @!P0 SYNCS.PHASECHK.TRANS64 P0, [R5+URZ], R0 ;  /* 0x00000000050085a7 */ /* 0x000ee4000800007f */
[----:B---3--:R-:W-:Y:S05]  /*7750*/  @!P0 BRA `(.L_x_184) ;  /* 0xfffffffc00f08947 */ /* 0x008fea000383ffff */
.L_x_178:
[----:B------:R-:W-:Y:S05]  /*7760*/  BSYNC B0 ;  /* 0x0000000000007941 */ /* 0x000fea0003800000 */
.L_x_177:
[----:B------:R-:W-:Y:S05]  /*7770*/  EXIT ;  /* 0x000000000000794d */ /* 0x000fea0003800000 */
.L_x_15:
[----:B0-----:R-:W-:-:S04]  /*7780*/  IMAD.U32 R3, RZ, RZ, UR43 ;  /* 0x0000002bff037e24 */ /* 0x001fc8000f8e00ff */
[----:B------:R0:W1:Y:S03]  /*7790*/  SYNCS.PHASECHK.TRANS64.TRYWAIT P0, [R3+URZ+-0x8], R0 ;  /* 0xfffff800030075a7 */ /* 0x000066000800017f */
[----:B-1----:R-:W-:Y:S05]  /*77a0*/  @!P0 NANOSLEEP.SYNCS 0x989680 ;  /* 0x009896800000895d */ /* 0x002fea0003900000 */
[----:B------:R-:W1:Y:S02]  /*77b0*/  @!P0 SYNCS.PHASECHK.TRANS64 P0, [R3+URZ+-0x8], R0 ;  /* 0xfffff800030085a7 */ /* 0x000e64000800007f */
[----:B-1----:R-:W-:Y:S05]  /*77c0*/  @!P0 BRA `(.L_x_15) ;  /* 0xfffffffc00ec8947 */ /* 0x002fea000383ffff */
[----:B------:R-:W-:Y:S05]  /*77d0*/  BRA `(.L_x_185) ;  /* 0xffffff9c00647947 */ /* 0x000fea000383ffff */
.L_x_20:
[----:B-1----:R1:W2:Y:S02]  /*77e0*/  SYNCS.PHASECHK.TRANS64.TRYWAIT P1, [R3+URZ], R0 ;  /* 0x00000000030075a7 */ /* 0x0022a4000802017f */
[----:B--2---:R-:W-:Y:S05]  /*77f0*/  @!P1 NANOSLEEP.SYNCS 0x989680 ;  /* 0x009896800000995d */ /* 0x004fea0003900000 */
[----:B------:R-:W2:Y:S02]  /*7800*/  @!P1 SYNCS.PHASECHK.TRANS64 P1, [R3+URZ], R0 ;  /* 0x00000000030095a7 */ /* 0x000ea4000802007f */
[----:B--2---:R-:W-:Y:S05]  /*7810*/  @!P1 BRA `(.L_x_20) ;  /* 0xfffffffc00f09947 */ /* 0x004fea000383ffff */
[----:B------:R-:W-:Y:S05]  /*7820*/  BRA `(.L_x_19) ;  /* 0xffffff9c00d87947 */ /* 0x000fea000383ffff */
.L_x_25:
[----:B-1----:R-:W-:-:S04]  /*7830*/  IMAD.U32 R4, RZ, RZ, UR4 ;  /* 0x00000004ff047e24 */ /* 0x002fc8000f8e00ff */
[----:B------:R1:W2:Y:S03]  /*7840*/  SYNCS.PHASECHK.TRANS64.TRYWAIT P1, [R4+URZ], R3 ;  /* 0x00000003040075a7 */ /* 0x0002a6000802017f */
[----:B--2---:R-:W-:Y:S05]  /*7850*/  @!P1 NANOSLEEP.SYNCS 0x989680 ;  /* 0x009896800000995d */ /* 0x004fea0003900000 */
[----:B------:R-:W2:Y:S02]  /*7860*/  @!P1 SYNCS.PHASECHK.TRANS64 P1, [R4+URZ], R3 ;  /* 0x00000003040095a7 */ /* 0x000ea4000802007f */
[----:B--2---:R-:W-:Y:S05]  /*7870*/  @!P1 BRA `(.L_x_25) ;  /* 0xfffffffc00ec9947 */ /* 0x004fea000383ffff */
[----:B------:R-:W-:Y:S05]  /*7880*/  BRA `(.L_x_24) ;  /* 0xffffffa000a87947 */ /* 0x000fea000383ffff */
.L_x_31:
[----:B0-----:R-:W-:-:S04]  /*7890*/  IMAD.U32 R3, RZ, RZ, UR43 ;  /* 0x0000002bff037e24 */ /* 0x001fc8000f8e00ff */
[----:B------:R0:W1:Y:S03]  /*78a0*/  SYNCS.PHASECHK.TRANS64.TRYWAIT P0, [R3+URZ+0x8], R0 ;  /* 0x00000800030075a7 */ /* 0x000066000800017f */
[----:B-1----:R-:W-:Y:S05]  /*78b0*/  @!P0 NANOSLEEP.SYNCS 0x989680 ;  /* 0x009896800000895d */ /* 0x002fea0003900000 */
[----:B------:R-:W1:Y:S02]  /*78c0*/  @!P0 SYNCS.PHASECHK.TRANS64 P0, [R3+URZ+0x8], R0 ;  /* 0x00000800030085a7 */ /* 0x000e64000800007f */
[----:B-1----:R-:W-:Y:S05]  /*78d0*/  @!P0 BRA `(.L_x_31) ;  /* 0xfffffffc00ec8947 */ /* 0x002fea000383ffff */
[----:B------:R-:W-:Y:S05]  /*78e0*/  BRA `(.L_x_186) ;  /* 0xffffffa400d47947 */ /* 0x000fea000383ffff */
.L_x_164:
[----:B------:R-:W-:Y:S01]  /*78f0*/  BSSY B1, `(.L_x_187) ;  /* 0x0000006000017945 */ /* 0x000fe20003800000 */
[----:B------:R-:W-:-:S07]  /*7900*/  IMAD.MOV.U32 R15, RZ, RZ, -0x1 ;  /* 0xffffffffff0f7424 */ /* 0x000fce00078e00ff */
[----:B-----5:R-:W-:Y:S05]  /*7910*/  WARPSYNC.COLLECTIVE R15, `(.L_x_188) ;  /* 0x000000000f0c7348 */ /* 0x020fea0003c00000 */
[----:B------:R-:W-:Y:S02]  /*7920*/  ELECT P6, UR62, PT ;  /* 0x00000000003e782f */ /* 0x000fe400038c0000 */
[----:B------:R-:W-:Y:S01]  /*7930*/  MOV R14, UR62 ;  /* 0x0000003e000e7c02 */ /* 0x000fe20008000f00 */
[----:B-----5:R-:W-:Y:S10]  /*7940*/  ENDCOLLECTIVE ;  /* 0x000000000000791b */ /* 0x020ff40003800000 */
.L_x_188:
[----:B------:R-:W-:Y:S05]  /*7950*/  BSYNC B1 ;  /* 0x0000000000017941 */ /* 0x000fea0003800000 */
.L_x_187:
[----:B------:R-:W-:Y:S05]  /*7960*/  BRA `(.L_x_189) ;  /* 0xffffffec00e87947 */ /* 0x000fea000383ffff */
.L_x_167:
[----:B-1----:R1:W2:Y:S02]  /*7970*/  SYNCS.PHASECHK.TRANS64.TRYWAIT P1, [R11+URZ+0x28], R6 ;  /* 0x000028060b0075a7 */ /* 0x0022a4000802017f */
[----:B--2---:R-:W-:Y:S05]  /*7980*/  @!P1 NANOSLEEP.SYNCS 0x989680 ;  /* 0x009896800000995d */ /* 0x004fea0003900000 */
[----:B------:R-:W2:Y:S02]  /*7990*/  @!P1 SYNCS.PHASECHK.TRANS64 P1, [R11+URZ+0x28], R6 ;  /* 0x000028060b0095a7 */ /* 0x000ea4000802007f */
[----:B--2---:R-:W-:Y:S05]  /*79a0*/  @!P1 BRA `(.L_x_167) ;  /* 0xfffffffc00f09947 */ /* 0x004fea000383ffff */
[----:B------:R-:W-:Y:S05]  /*79b0*/  BRA `(.L_x_190) ;  /* 0xfffffff0001c7947 */ /* 0x000fea000383ffff */
.L_x_176:
[----:B------:R-:W-:Y:S01]  /*79c0*/  BSSY B0, `(.L_x_191) ;  /* 0x0000006000007945 */ /* 0x000fe20003800000 */
[----:B------:R-:W-:-:S07]  /*79d0*/  IMAD.MOV.U32 R15, RZ, RZ, -0x1 ;  /* 0xffffffffff0f7424 */ /* 0x000fce00078e00ff */
[----:B-----5:R-:W-:Y:S05]  /*79e0*/  WARPSYNC.COLLECTIVE R15, `(.L_x_192) ;  /* 0x000000000f0c7348 */ /* 0x020fea0003c00000 */
[----:B------:R-:W-:Y:S02]  /*79f0*/  ELECT P6, UR62, PT ;  /* 0x00000000003e782f */ /* 0x000fe400038c0000 */
[----:B------:R-:W-:Y:S01]  /*7a00*/  MOV R14, UR62 ;  /* 0x0000003e000e7c02 */ /* 0x000fe20008000f00 */
[----:B-----5:R-:W-:Y:S10]  /*7a10*/  ENDCOLLECTIVE ;  /* 0x000000000000791b */ /* 0x020ff40003800000 */
.L_x_192:
[----:B------:R-:W-:Y:S05]  /*7a20*/  BSYNC B0 ;  /* 0x0000000000007941 */ /* 0x000fea0003800000 */
.L_x_191:
[----:B------:R-:W-:Y:S05]  /*7a30*/  BRA `(.L_x_193) ;  /* 0xfffffff800787947 */ /* 0x000fea000383ffff */
.L_x_180:
[----:B0-----:R0:W1:Y:S02]  /*7a40*/  SYNCS.PHASECHK.TRANS64.TRYWAIT P0, [R7+URZ], R2 ;  /* 0x00000002070075a7 */ /* 0x001064000800017f */
[----:B-1----:R-:W-:Y:S05]  /*7a50*/  @!P0 NANOSLEEP.SYNCS 0x989680 ;  /* 0x009896800000895d */ /* 0x002fea0003900000 */
[----:B------:R-:W1:Y:S02]  /*7a60*/  @!P0 SYNCS.PHASECHK.TRANS64 P0, [R7+URZ], R2 ;  /* 0x00000002070085a7 */ /* 0x000e64000800007f */
[----:B-1----:R-:W-:Y:S05]  /*7a70*/  @!P0 BRA `(.L_x_180) ;  /* 0xfffffffc00f08947 */ /* 0x002fea000383ffff */
[----:B------:R-:W-:Y:S05]  /*7a80*/  BRA `(.L_x_194) ;  /* 0xfffffff800b87947 */ /* 0x000fea000383ffff */
.L_x_181:
[----:B0-----:R0:W1:Y:S02]  /*7a90*/  SYNCS.PHASECHK.TRANS64.TRYWAIT P0, [R6+URZ], R3 ;  /* 0x00000003060075a7 */ /* 0x001064000800017f */
[----:B-1----:R-:W-:Y:S05]  /*7aa0*/  @!P0 NANOSLEEP.SYNCS 0x989680 ;  /* 0x009896800000895d */ /* 0x002fea0003900000 */
[----:B------:R-:W1:Y:S02]  /*7ab0*/  @!P0 SYNCS.PHASECHK.TRANS64 P0, [R6+URZ], R3 ;  /* 0x00000003060085a7 */ /* 0x000e64000800007f */
[----:B-1----:R-:W-:Y:S05]  /*7ac0*/  @!P0 BRA `(.L_x_181) ;  /* 0xfffffffc00f08947 */ /* 0x002fea000383ffff */
[----:B------:R-:W-:Y:S05]  /*7ad0*/  BRA `(.L_x_195) ;  /* 0xfffffff800c87947 */ /* 0x000fea000383ffff */
.L_x_182:
[----:B0-----:R0:W1:Y:S02]  /*7ae0*/  SYNCS.PHASECHK.TRANS64.TRYWAIT P0, [R7+URZ], R4 ;  /* 0x00000004070075a7 */ /* 0x001064000800017f */
[----:B-1----:R-:W-:Y:S05]  /*7af0*/  @!P0 NANOSLEEP.SYNCS 0x989680 ;  /* 0x009896800000895d */ /* 0x002fea0003900000 */
[----:B------:R-:W1:Y:S02]  /*7b00*/  @!P0 SYNCS.PHASECHK.TRANS64 P0, [R7+URZ], R4 ;  /* 0x00000004070085a7 */ /* 0x000e64000800007f */
[----:B-1----:R-:W-:Y:S05]  /*7b10*/  @!P0 BRA `(.L_x_182) ;  /* 0xfffffffc00f08947 */ /* 0x002fea000383ffff */
[----:B------:R-:W-:Y:S05]  /*7b20*/  BRA `(.L_x_196) ;  /* 0xfffffff800d87947 */ /* 0x000fea000383ffff */
.L_x_183:
[----:B-1----:R1:W2:Y:S02]  /*7b30*/  SYNCS.PHASECHK.TRANS64.TRYWAIT P0, [R6+URZ], R3 ;  /* 0x00000003060075a7 */ /* 0x0022a4000800017f */
[----:B--2---:R-:W-:Y:S05]  /*7b40*/  @!P0 NANOSLEEP.SYNCS 0x989680 ;  /* 0x009896800000895d */ /* 0x004fea0003900000 */
[----:B------:R-:W2:Y:S02]  /*7b50*/  @!P0 SYNCS.PHASECHK.TRANS64 P0, [R6+URZ], R3 ;  /* 0x00000003060085a7 */ /* 0x000ea4000800007f */
[----:B--2---:R-:W-:Y:S05]  /*7b60*/  @!P0 BRA `(.L_x_183) ;  /* 0xfffffffc00f08947 */ /* 0x004fea000383ffff */
[----:B------:R-:W-:Y:S05]  /*7b70*/  BRA `(.L_x_197) ;  /* 0xfffffff800e07947 */ /* 0x000fea000383ffff */
.L_x_198:
[----:B------:R-:W-:-:S00]  /*7b80*/  BRA `(.L_x_198) ;  /* 0xfffffffc00fc7947 */ /* 0x000fc0000383ffff */
[----:B------:R-:W-:-:S00]  /*7b90*/  NOP ;  /* 0x0000000000007918 */ /* 0x000fc00000000000 */
        /* <DEDUP_REMOVED lines=14> */
.L_x_199:


//--------------------- .nv.global.init           --------------------------
	.section	.nv.global.init,"aw",@progbits
.nv.global.init:
	.type		$str$22,@object
	.size		$str$22,($str$23 - $str$22)
$str$22:
        /*0000*/ 	.byte	0x6b, 0x5f, 0x74, 0x69, 0x6c, 0x65, 0x5f, 0x63, 0x6f, 0x75, 0x6e, 0x74, 0x20, 0x3e, 0x3d, 0x20
        /*0010*/ 	.byte	0x31, 0x00
	.type		$str$23,@object
	.size		$str$23,(__unnamed_1 - $str$23)
$str$23:
        /*0012*/ 	.byte	0x2f, 0x74, 0x6d, 0x70, 0x2f, 0x63, 0x75, 0x74, 0x6c, 0x61, 0x73, 0x73, 0x5f, 0x73, 0x77, 0x65
        /*0022*/ 	.byte	0x65, 0x70, 0x5f, 0x73, 0x72, 0x63, 0x2f, 0x69, 0x6e, 0x63, 0x6c, 0x75, 0x64, 0x65, 0x2f, 0x63
        /*0032*/ 	.byte	0x75, 0x74, 0x6c, 0x61, 0x73, 0x73, 0x2f, 0x67, 0x65, 0x6d, 0x6d, 0x2f, 0x63, 0x6f, 0x6c, 0x6c
        /*0042*/ 	.byte	0x65, 0x63, 0x74, 0x69, 0x76, 0x65, 0x2f, 0x73, 0x6d, 0x39, 0x30, 0x5f, 0x6d, 0x6d, 0x61, 0x5f
        /*0052*/ 	.byte	0x74, 0x6d, 0x61, 0x5f, 0x67, 0x6d, 0x6d, 0x61, 0x5f, 0x73, 0x73, 0x5f, 0x77, 0x61, 0x72, 0x70
        /*0062*/ 	.byte	0x73, 0x70, 0x65, 0x63, 0x69, 0x61, 0x6c, 0x69, 0x7a, 0x65, 0x64, 0x2e, 0x68, 0x70, 0x70, 0x00
	.type		__unnamed_1,@object
	.size		__unnamed_1,(.L_0 - __unnamed_1)
__unnamed_1:
        /*0072*/ 	.byte	0x76, 0x6f, 0x69, 0x64, 0x20, 0x63, 0x75, 0x74, 0x6c, 0x61, 0x73, 0x73, 0x3a, 0x3a, 0x67, 0x65
        /* <DEDUP_REMOVED lines=179> */
        /*0bb2*/ 	.byte	0x6e, 0x74, 0x69, 0x74, 0x79, 0x5d, 0x00
.L_0:


//--------------------- .nv.shared._ZN7cutlass13device_kernelINS_4gemm6kernel13GemmUniversalIN4cute5tupleIJiiiiEEENS1_10collective13CollectiveMmaINS1_34MainloopSm90TmaGmmaWarpSpecializedILi5ENS5_IJNS4_1CILi1EEESB_SB_EEENS1_32KernelTmaWarpSpecializedPingpongEEENS5_IJNSA_ILi64EEENSA_ILi128EEESF_EEENS_6half_tENS5_IJlSB_lEEESI_SJ_NS4_8TiledMMAINS4_8MMA_AtomIJNS4_4SM904GMMA26MMA_64x128x16_F32F16F16_SSILNSN_5MajorE0ELSP_0ELNSN_7ScaleInE1ELSQ_1EEEEEENS4_6LayoutISC_NS5_IJNSA_ILi0EEESU_SU_EEEEENS5_IJNS4_10UnderscoreESX_SX_EEEEENS4_13SM90_TMA_LOADENS4_14ComposedLayoutINS4_7SwizzleILi3ELi4ELi3EEENS4_18smem_ptr_flag_bitsILi16EEENST_INS5_IJNSA_ILi8EEESF_EEENS5_IJSF_SB_EEEEEEEvNS4_8identityES10_S1A_vS1B_EENS_8epilogue10collective6detail29Sm90TmaWarpSpecializedAdapterINS1E_15DefaultEpilogueISI_SJ_SJ_NS1D_6thread17LinearCombinationISI_Li1EffLNS1I_9ScaleType4KindE0ELNS_15FloatRoundStyleE2ESI_EENS1_15EpilogueDefaultEEEEEvvEEEEvNT_6ParamsE --------------------------
	.section	.nv.shared._ZN7cutlass13device_kernelINS_4gemm6kernel13GemmUniversalIN4cute5tupleIJiiiiEEENS1_10collective13CollectiveMmaINS1_34MainloopSm90TmaGmmaWarpSpecializedILi5ENS5_IJNS4_1CILi1EEESB_SB_EEENS1_32KernelTmaWarpSpecializedPingpongEEENS5_IJNSA_ILi64EEENSA_ILi128EEESF_EEENS_6half_tENS5_IJlSB_lEEESI_SJ_NS4_8TiledMMAINS4_8MMA_AtomIJNS4_4SM904GMMA26MMA_64x128x16_F32F16F16_SSILNSN_5MajorE0ELSP_0ELNSN_7ScaleInE1ELSQ_1EEEEEENS4_6LayoutISC_NS5_IJNSA_ILi0EEESU_SU_EEEEENS5_IJNS4_10UnderscoreESX_SX_EEEEENS4_13SM90_TMA_LOADENS4_14ComposedLayoutINS4_7SwizzleILi3ELi4ELi3EEENS4_18smem_ptr_flag_bitsILi16EEENST_INS5_IJNSA_ILi8EEESF_EEENS5_IJSF_SB_EEEEEEEvNS4_8identityES10_S1A_vS1B_EENS_8epilogue10collective6detail29Sm90TmaWarpSpecializedAdapterINS1E_15DefaultEpilogueISI_SJ_SJ_NS1D_6thread17LinearCombinationISI_Li1EffLNS1I_9ScaleType4KindE0ELNS_15FloatRoundStyleE2ESI_EENS1_15EpilogueDefaultEEEEEvvEEEEvNT_6ParamsE,"aw",@nobits
	.sectionflags	@""
	.align	16
	.zero		1024


//--------------------- .nv.shared.reserved.0     --------------------------
	.section	.nv.shared.reserved.0,"aw",@nobits
	.weak		__nv_reservedSMEM_offset_0_alias
	.size		__nv_reservedSMEM_offset_0_alias, 0, 0
	.other		__nv_reservedSMEM_offset_0_alias,@"STO_CUDA_RESERVED_SHARED STV_DEFAULT"
__nv_reservedSMEM_offset_0_alias:
	.zero		0


//--------------------- .nv.global                --------------------------
	.section	.nv.global,"aw",@nobits
.nv.global:
	.type		_ZN40_INTERNAL_769da2ce_4_k_cu_1c16f452_247604cute1_E,@object
	.size		_ZN40_INTERNAL_769da2ce_4_k_cu_1c16f452_247604cute1_E,(_ZN40_INTERNAL_769da2ce_4_k_cu_1c16f452_247604cuda3std3__45__cpo6cbeginE - _ZN40_INTERNAL_769da2ce_4_k_cu_1c16f452_247604cute1_E)
_ZN40_INTERNAL_769da2ce_4_k_cu_1c16f452_247604cute1_E:
	.zero		1
	.type		_ZN40_INTERNAL_769da2ce_4_k_cu_1c16f452_247604cuda3std3__45__cpo6cbeginE,@object
	.size		_ZN40_INTERNAL_769da2ce_4_k_cu_1c16f452_247604cuda3std3__45__cpo6cbeginE,(_ZN40_INTERNAL_769da2ce_4_k_cu_1c16f452_247604cuda3std3__48in_placeE - _ZN40_INTERNAL_769da2ce_4_k_cu_1c16f452_247604cuda3std3__45__cpo6cbeginE)
_ZN40_INTERNAL_769da2ce_4_k_cu_1c16f452_247604cuda3std3__45__cpo6cbeginE:
	.zero		1
	.type		_ZN40_INTERNAL_769da2ce_4_k_cu_1c16f452_247604cuda3std3__48in_placeE,@object
	.size		_ZN40_INTERNAL_769da2ce_4_k_cu_1c16f452_247604cuda3std3__48in_placeE,(_ZN40_INTERNAL_769da2ce_4_k_cu_1c16f452_247604cuda3std6ranges3__45__cpo9iter_moveE - _ZN40_INTERNAL_769da2ce_4_k_cu_1c16f452_247604cuda3std3__48in_placeE)
_ZN40_INTERNAL_769da2ce_4_k_cu_1c16f452_247604cuda3std3__48in_placeE:
	.zero		1
	.type		_ZN40_INTERNAL_769da2ce_4_k_cu_1c16f452_247604cuda3std6ranges3__45__cpo9iter_moveE,@object
	.size		_ZN40_INTERNAL_769da2ce_4_k_cu_1c16f452_247604cuda3std6ranges3__45__cpo9iter_moveE,(_ZN40_INTERNAL_769da2ce_4_k_cu_1c16f452_247604cuda3std3__45__cpo5beginE - _ZN40_INTERNAL_769da2ce_4_k_cu_1c16f452_247604cuda3std6ranges3__45__cpo9iter_moveE)
_ZN40_INTERNAL_769da2ce_4_k_cu_1c16f452_247604cuda3std6ranges3__45__cpo9iter_moveE:
	.zero		1
	.type		_ZN40_INTERNAL_769da2ce_4_k_cu_1c16f452_247604cuda3std3__45__cpo5beginE,@object
	.size		_ZN40_INTERNAL_769da2ce_4_k_cu_1c16f452_247604cuda3std3__45__cpo5beginE,(_ZN40_INTERNAL_769da2ce_4_k_cu_1c16f452_247604cuda3std3__442_GLOBAL__N__769da2ce_4_k_cu_1c16f452_247606ignoreE - _ZN40_INTERNAL_769da2ce_4_k_cu_1c16f452_247604cuda3std3__45__cpo5beginE)
_ZN40_INTERNAL_769da2ce_4_k_cu_1c16f452_247604cuda3std3__45__cpo5beginE:
	.zero		1
	.type		_ZN40_INTERNAL_769da2ce_4_k_cu_1c16f452_247604cuda3std3__442_GLOBAL__N__769da2ce_4_k_cu_1c16f452_247606ignoreE,@object
	.size		_ZN40_INTERNAL_769da2ce_4_k_cu_1c16f452_247604cuda3std3__442_GLOBAL__N__769da2ce_4_k_cu_1c16f452_247606ignoreE,(_ZN40_INTERNAL_769da2ce_4_k_cu_1c16f452_247604cute7productE - _ZN40_INTERNAL_769da2ce_4_k_cu_1c16f452_247604cuda3std3__442_GLOBAL__N__769da2ce_4_k_cu_1c16f452_247606ignoreE)
_ZN40_INTERNAL_769da2ce_4_k_cu_1c16f452_247604cuda3std3__442_GLOBAL__N__769da2ce_4_k_cu_1c16f452_247606ignoreE:
	.zero		1
	.type		_ZN40_INTERNAL_769da2ce_4_k_cu_1c16f452_247604cute7productE,@object
	.size		_ZN40_INTERNAL_769da2ce_4_k_cu_1c16f452_247604cute7productE,(_ZN40_INTERNAL_769da2ce_4_k_cu_1c16f452_247604cuda3std3__45__cpo3endE - _ZN40_INTERNAL_769da2ce_4_k_cu_1c16f452_247604cute7productE)
_ZN40_INTERNAL_769da2ce_4_k_cu_1c16f452_247604cute7productE:
	.zero		1
	.type		_ZN40_INTERNAL_769da2ce_4_k_cu_1c16f452_247604cuda3std3__45__cpo3endE,@object
	.size		_ZN40_INTERNAL_769da2ce_4_k_cu_1c16f452_247604cuda3std3__45__cpo3endE,(_ZN40_INTERNAL_769da2ce_4_k_cu_1c16f452_247604cuda3std3__419piecewise_constructE - _ZN40_INTERNAL_769da2ce_4_k_cu_1c16f452_247604cuda3std3__45__cpo3endE)
_ZN40_INTERNAL_769da2ce_4_k_cu_1c16f452_247604cuda3std3__45__cpo3endE:
	.zero		1
	.type		_ZN40_INTERNAL_769da2ce_4_k_cu_1c16f452_247604cuda3std3__419piecewise_constructE,@object
	.size		_ZN40_INTERNAL_769da2ce_4_k_cu_1c16f452_247604cuda3std3__419piecewise_constructE,(_ZN40_INTERNAL_769da2ce_4_k_cu_1c16f452_247604cuda3std3__45__cpo4cendE - _ZN40_INTERNAL_769da2ce_4_k_cu_1c16f452_247604cuda3std3__419piecewise_constructE)
_ZN40_INTERNAL_769da2ce_4_k_cu_1c16f452_247604cuda3std3__419piecewise_constructE:
	.zero		1
	.type		_ZN40_INTERNAL_769da2ce_4_k_cu_1c16f452_247604cuda3std3__45__cpo4cendE,@object
	.size		_ZN40_INTERNAL_769da2ce_4_k_cu_1c16f452_247604cuda3std3__45__cpo4cendE,(_ZN40_INTERNAL_769da2ce_4_k_cu_1c16f452_247604cuda3std6ranges3__45__cpo4swapE - _ZN40_INTERNAL_769da2ce_4_k_cu_1c16f452_247604cuda3std3__45__cpo4cendE)
_ZN40_INTERNAL_769da2ce_4_k_cu_1c16f452_247604cuda3std3__45__cpo4cendE:
	.zero		1
	.type		_ZN40_INTERNAL_769da2ce_4_k_cu_1c16f452_247604cuda3std6ranges3__45__cpo4swapE,@object
	.size		_ZN40_INTERNAL_769da2ce_4_k_cu_1c16f452_247604cuda3std6ranges3__45__cpo4swapE,(.L_8 - _ZN40_INTERNAL_769da2ce_4_k_cu_1c16f452_247604cuda3std6ranges3__45__cpo4swapE)
_ZN40_INTERNAL_769da2ce_4_k_cu_1c16f452_247604cuda3std6ranges3__45__cpo4swapE:
	.zero		1
.L_8:


//--------------------- .nv.constant0._ZN7cutlass13device_kernelINS_4gemm6kernel13GemmUniversalIN4cute5tupleIJiiiiEEENS1_10collective13CollectiveMmaINS1_34MainloopSm90TmaGmmaWarpSpecializedILi5ENS5_IJNS4_1CILi1EEESB_SB_EEENS1_32KernelTmaWarpSpecializedPingpongEEENS5_IJNSA_ILi64EEENSA_ILi128EEESF_EEENS_6half_tENS5_IJlSB_lEEESI_SJ_NS4_8TiledMMAINS4_8MMA_AtomIJNS4_4SM904GMMA26MMA_64x128x16_F32F16F16_SSILNSN_5MajorE0ELSP_0ELNSN_7ScaleInE1ELSQ_1EEEEEENS4_6LayoutISC_NS5_IJNSA_ILi0EEESU_SU_EEEEENS5_IJNS4_10UnderscoreESX_SX_EEEEENS4_13SM90_TMA_LOADENS4_14ComposedLayoutINS4_7SwizzleILi3ELi4ELi3EEENS4_18smem_ptr_flag_bitsILi16EEENST_INS5_IJNSA_ILi8EEESF_EEENS5_IJSF_SB_EEEEEEEvNS4_8identityES10_S1A_vS1B_EENS_8epilogue10collective6detail29Sm90TmaWarpSpecializedAdapterINS1E_15DefaultEpilogueISI_SJ_SJ_NS1D_6thread17LinearCombinationISI_Li1EffLNS1I_9ScaleType4KindE0ELNS_15FloatRoundStyleE2ESI_EENS1_15EpilogueDefaultEEEEEvvEEEEvNT_6ParamsE --------------------------
	.section	.nv.constant0._ZN7cutlass13device_kernelINS_4gemm6kernel13GemmUniversalIN4cute5tupleIJiiiiEEENS1_10collective13CollectiveMmaINS1_34MainloopSm90TmaGmmaWarpSpecializedILi5ENS5_IJNS4_1CILi1EEESB_SB_EEENS1_32KernelTmaWarpSpecializedPingpongEEENS5_IJNSA_ILi64EEENSA_ILi128EEESF_EEENS_6half_tENS5_IJlSB_lEEESI_SJ_NS4_8TiledMMAINS4_8MMA_AtomIJNS4_4SM904GMMA26MMA_64x128x16_F32F16F16_SSILNSN_5MajorE0ELSP_0ELNSN_7ScaleInE1ELSQ_1EEEEEENS4_6LayoutISC_NS5_IJNSA_ILi0EEESU_SU_EEEEENS5_IJNS4_10UnderscoreESX_SX_EEEEENS4_13SM90_TMA_LOADENS4_14ComposedLayoutINS4_7SwizzleILi3ELi4ELi3EEENS4_18smem_ptr_flag_bitsILi16EEENST_INS5_IJNSA_ILi8EEESF_EEENS5_IJSF_SB_EEEEEEEvNS4_8identityES10_S1A_vS1B_EENS_8epilogue10collective6detail29Sm90TmaWarpSpecializedAdapterINS1E_15DefaultEpilogueISI_SJ_SJ_NS1D_6thread17LinearCombinationISI_Li1EffLNS1I_9ScaleType4KindE0ELNS_15FloatRoundStyleE2ESI_EENS1_15EpilogueDefaultEEEEEvvEEEEvNT_6ParamsE,"a",@progbits
	.sectionflags	@""
	.align	4
.nv.constant0._ZN7cutlass13device_kernelINS_4gemm6kernel13GemmUniversalIN4cute5tupleIJiiiiEEENS1_10collective13CollectiveMmaINS1_34MainloopSm90TmaGmmaWarpSpecializedILi5ENS5_IJNS4_1CILi1EEESB_SB_EEENS1_32KernelTmaWarpSpecializedPingpongEEENS5_IJNSA_ILi64EEENSA_ILi128EEESF_EEENS_6half_tENS5_IJlSB_lEEESI_SJ_NS4_8TiledMMAINS4_8MMA_AtomIJNS4_4SM904GMMA26MMA_64x128x16_F32F16F16_SSILNSN_5MajorE0ELSP_0ELNSN_7ScaleInE1ELSQ_1EEEEEENS4_6LayoutISC_NS5_IJNSA_ILi0EEESU_SU_EEEEENS5_IJNS4_10UnderscoreESX_SX_EEEEENS4_13SM90_TMA_LOADENS4_14ComposedLayoutINS4_7SwizzleILi3ELi4ELi3EEENS4_18smem_ptr_flag_bitsILi16EEENST_INS5_IJNSA_ILi8EEESF_EEENS5_IJSF_SB_EEEEEEEvNS4_8identityES10_S1A_vS1B_EENS_8epilogue10collective6detail29Sm90TmaWarpSpecializedAdapterINS1E_15DefaultEpilogueISI_SJ_SJ_NS1D_6thread17LinearCombinationISI_Li1EffLNS1I_9ScaleType4KindE0ELNS_15FloatRoundStyleE2ESI_EENS1_15EpilogueDefaultEEEEEvvEEEEvNT_6ParamsE:
	.zero		1664


//--------------------- SYMBOLS --------------------------

	.type		.nv.reservedSmem.offset0,@object
	.size		.nv.reservedSmem.offset0,0x4
	.type		__assertfail,@function
